//
// Generated by NVIDIA NVVM Compiler
//
// Compiler Build ID: CL-36424714
// Cuda compilation tools, release 13.0, V13.0.88
// Based on NVVM 20.0.0
//

.version 9.0
.target sm_100
.address_size 64

	// .globl	_Z7computeffffffffffffffff
.extern .func  (.param .b32 func_retval0) vprintf
(
	.param .b64 vprintf_param_0,
	.param .b64 vprintf_param_1
)
;
.global .align 1 .b8 $str[7] = {37, 46, 49, 55, 103, 10};
.global .align 4 .b8 __cudart_i2opi_f[24] = {65, 144, 67, 60, 153, 149, 98, 219, 192, 221, 52, 245, 209, 87, 39, 252, 41, 21, 68, 78, 110, 131, 249, 162};

.visible .entry _Z7computeffffffffffffffff(
	.param .f32 _Z7computeffffffffffffffff_param_0,
	.param .f32 _Z7computeffffffffffffffff_param_1,
	.param .f32 _Z7computeffffffffffffffff_param_2,
	.param .f32 _Z7computeffffffffffffffff_param_3,
	.param .f32 _Z7computeffffffffffffffff_param_4,
	.param .f32 _Z7computeffffffffffffffff_param_5,
	.param .f32 _Z7computeffffffffffffffff_param_6,
	.param .f32 _Z7computeffffffffffffffff_param_7,
	.param .f32 _Z7computeffffffffffffffff_param_8,
	.param .f32 _Z7computeffffffffffffffff_param_9,
	.param .f32 _Z7computeffffffffffffffff_param_10,
	.param .f32 _Z7computeffffffffffffffff_param_11,
	.param .f32 _Z7computeffffffffffffffff_param_12,
	.param .f32 _Z7computeffffffffffffffff_param_13,
	.param .f32 _Z7computeffffffffffffffff_param_14,
	.param .f32 _Z7computeffffffffffffffff_param_15
)
{
	.local .align 8 .b8 	__local_depot0[40];
	.reg .b64 	%SP;
	.reg .b64 	%SPL;
	.reg .pred 	%p<20>;
	.reg .b32 	%r<43>;
	.reg .b32 	%f<134>;
	.reg .b64 	%rd<25>;
	.reg .b64 	%fd<4>;

	mov.u64 	%SPL, __local_depot0;
	cvta.local.u64 	%SP, %SPL;
	ld.param.f32 	%f133, [_Z7computeffffffffffffffff_param_0];
	ld.param.f32 	%f22, [_Z7computeffffffffffffffff_param_1];
	ld.param.f32 	%f23, [_Z7computeffffffffffffffff_param_2];
	ld.param.f32 	%f24, [_Z7computeffffffffffffffff_param_3];
	ld.param.f32 	%f25, [_Z7computeffffffffffffffff_param_4];
	ld.param.f32 	%f11, [_Z7computeffffffffffffffff_param_5];
	ld.param.f32 	%f12, [_Z7computeffffffffffffffff_param_6];
	ld.param.f32 	%f13, [_Z7computeffffffffffffffff_param_7];
	ld.param.f32 	%f14, [_Z7computeffffffffffffffff_param_8];
	ld.param.f32 	%f15, [_Z7computeffffffffffffffff_param_9];
	ld.param.f32 	%f16, [_Z7computeffffffffffffffff_param_10];
	ld.param.f32 	%f17, [_Z7computeffffffffffffffff_param_11];
	ld.param.f32 	%f18, [_Z7computeffffffffffffffff_param_12];
	ld.param.f32 	%f19, [_Z7computeffffffffffffffff_param_13];
	ld.param.f32 	%f20, [_Z7computeffffffffffffffff_param_14];
	ld.param.f32 	%f21, [_Z7computeffffffffffffffff_param_15];
	add.u64 	%rd1, %SPL, 0;
	div.rn.f32 	%f26, %f24, %f25;
	cvt.rpi.f32.f32 	%f27, %f26;
	abs.f32 	%f28, %f27;
	fma.rn.f32 	%f29, %f28, 0fBF000000, 0f3F000000;
	rsqrt.approx.ftz.f32 	%f30, %f29;
	mul.f32 	%f31, %f29, %f30;
	mul.f32 	%f32, %f30, 0fBF000000;
	fma.rn.f32 	%f33, %f31, %f32, 0f3F000000;
	fma.rn.f32 	%f34, %f31, %f33, %f31;
	setp.eq.f32 	%p1, %f28, 0f3F800000;
	selp.f32 	%f35, 0f00000000, %f34, %p1;
	setp.gt.f32 	%p2, %f28, 0f3F0F5C29;
	selp.f32 	%f36, %f35, %f28, %p2;
	mul.f32 	%f37, %f36, %f36;
	fma.rn.f32 	%f38, %f37, 0f3D4DD2F7, 0f3C99CA97;
	fma.rn.f32 	%f39, %f38, %f37, 0f3D3F90E8;
	fma.rn.f32 	%f40, %f39, %f37, 0f3D993CCF;
	fma.rn.f32 	%f41, %f40, %f37, 0f3E2AAC04;
	mul.f32 	%f42, %f37, %f41;
	fma.rn.f32 	%f43, %f42, %f36, %f36;
	mul.f32 	%f44, %f43, 0fC0000000;
	fma.rn.f32 	%f45, 0f3F6EE581, 0f3FD774EB, %f44;
	selp.f32 	%f46, %f45, %f43, %p2;
	setp.num.f32 	%p3, %f46, %f46;
	copysign.f32 	%f47, %f27, %f46;
	selp.f32 	%f48, %f47, %f46, %p3;
	add.f32 	%f49, %f23, %f48;
	sub.f32 	%f50, %f22, %f49;
	setp.gtu.f32 	%p4, %f133, %f50;
	@%p4 bra 	$L__BB0_11;
	div.rn.f32 	%f51, %f11, %f12;
	abs.f32 	%f52, %f51;
	fma.rn.f32 	%f53, %f52, 0fBF000000, 0f3F000000;
	rsqrt.approx.ftz.f32 	%f54, %f53;
	mul.f32 	%f55, %f53, %f54;
	mul.f32 	%f56, %f54, 0fBF000000;
	fma.rn.f32 	%f57, %f55, %f56, 0f3F000000;
	fma.rn.f32 	%f58, %f55, %f57, %f55;
	setp.eq.f32 	%p5, %f52, 0f3F800000;
	selp.f32 	%f59, 0f00000000, %f58, %p5;
	setp.gt.f32 	%p6, %f52, 0f3F0F5C29;
	selp.f32 	%f60, %f59, %f52, %p6;
	mul.f32 	%f61, %f60, %f60;
	fma.rn.f32 	%f62, %f61, 0f3D4DD2F7, 0f3C99CA97;
	fma.rn.f32 	%f63, %f62, %f61, 0f3D3F90E8;
	fma.rn.f32 	%f64, %f63, %f61, 0f3D993CCF;
	fma.rn.f32 	%f65, %f64, %f61, 0f3E2AAC04;
	mul.f32 	%f66, %f61, %f65;
	fma.rn.f32 	%f67, %f66, %f60, %f60;
	mul.f32 	%f68, %f67, 0fC0000000;
	fma.rn.f32 	%f69, 0f3F6EE581, 0f3FD774EB, %f68;
	selp.f32 	%f70, %f69, %f67, %p6;
	setp.num.f32 	%p7, %f70, %f70;
	copysign.f32 	%f71, %f51, %f70;
	selp.f32 	%f72, %f71, %f70, %p7;
	fma.rn.f32 	%f73, %f72, 0f1607CA26, %f133;
	div.rn.f32 	%f74, %f14, 0f80000000;
	add.f32 	%f75, %f13, %f74;
	abs.f32 	%f76, %f75;
	fma.rn.f32 	%f77, %f76, 0fBF000000, 0f3F000000;
	rsqrt.approx.ftz.f32 	%f78, %f77;
	mul.f32 	%f79, %f77, %f78;
	mul.f32 	%f80, %f78, 0fBF000000;
	fma.rn.f32 	%f81, %f79, %f80, 0f3F000000;
	fma.rn.f32 	%f82, %f79, %f81, %f79;
	setp.eq.f32 	%p8, %f76, 0f3F800000;
	selp.f32 	%f83, 0f00000000, %f82, %p8;
	setp.gt.f32 	%p9, %f76, 0f3F0F5C29;
	selp.f32 	%f84, %f83, %f76, %p9;
	mul.f32 	%f85, %f84, %f84;
	fma.rn.f32 	%f86, %f85, 0f3D4DD2F7, 0f3C99CA97;
	fma.rn.f32 	%f87, %f86, %f85, 0f3D3F90E8;
	fma.rn.f32 	%f88, %f87, %f85, 0f3D993CCF;
	fma.rn.f32 	%f89, %f88, %f85, 0f3E2AAC04;
	mul.f32 	%f90, %f85, %f89;
	fma.rn.f32 	%f91, %f90, %f84, %f84;
	mul.f32 	%f92, %f91, 0fC0000000;
	fma.rn.f32 	%f93, 0f3F6EE581, 0f3FD774EB, %f92;
	selp.f32 	%f94, %f93, %f91, %p9;
	setp.num.f32 	%p10, %f94, %f94;
	copysign.f32 	%f95, %f75, %f94;
	selp.f32 	%f96, %f95, %f94, %p10;
	div.rn.f32 	%f97, %f96, %f15;
	div.rn.f32 	%f98, %f16, 0f7A13D793;
	add.f32 	%f99, %f98, 0f00000000;
	mov.f32 	%f100, 0f8000045F;
	sub.f32 	%f101, %f100, %f99;
	fma.rn.f32 	%f133, %f101, %f97, %f73;
	mov.f32 	%f102, 0f80000000;
	div.rn.f32 	%f103, %f102, %f19;
	mul.f32 	%f104, %f18, %f103;
	div.rn.f32 	%f2, %f17, %f104;
	mul.f32 	%f105, %f2, 0f3F22F983;
	cvt.rni.s32.f32 	%r42, %f105;
	cvt.rn.f32.s32 	%f106, %r42;
	fma.rn.f32 	%f107, %f106, 0fBFC90FDA, %f2;
	fma.rn.f32 	%f108, %f106, 0fB3A22168, %f107;
	fma.rn.f32 	%f132, %f106, 0fA7C234C5, %f108;
	abs.f32 	%f4, %f2;
	setp.ltu.f32 	%p11, %f4, 0f47CE4780;
	@%p11 bra 	$L__BB0_9;
	setp.neu.f32 	%p12, %f4, 0f7F800000;
	@%p12 bra 	$L__BB0_4;
	mov.f32 	%f111, 0f00000000;
	mul.rn.f32 	%f132, %f2, %f111;
	mov.b32 	%r42, 0;
	bra.uni 	$L__BB0_9;
$L__BB0_4:
	mov.b32 	%r2, %f2;
	shl.b32 	%r16, %r2, 8;
	or.b32  	%r3, %r16, -2147483648;
	mov.b64 	%rd24, 0;
	mov.b32 	%r39, 0;
	mov.u64 	%rd22, __cudart_i2opi_f;
	mov.u64 	%rd23, %rd1;
$L__BB0_5:
	.pragma "nounroll";
	ld.global.nc.u32 	%r17, [%rd22];
	mad.wide.u32 	%rd12, %r17, %r3, %rd24;
	shr.u64 	%rd24, %rd12, 32;
	st.local.u32 	[%rd23], %rd12;
	add.s32 	%r39, %r39, 1;
	add.s64 	%rd23, %rd23, 4;
	add.s64 	%rd22, %rd22, 4;
	setp.ne.s32 	%p13, %r39, 6;
	@%p13 bra 	$L__BB0_5;
	shr.u32 	%r18, %r2, 23;
	st.local.u32 	[%rd1+24], %rd24;
	and.b32  	%r6, %r18, 31;
	and.b32  	%r19, %r18, 224;
	add.s32 	%r20, %r19, -128;
	shr.u32 	%r21, %r20, 5;
	mul.wide.u32 	%rd13, %r21, 4;
	sub.s64 	%rd8, %rd1, %rd13;
	ld.local.u32 	%r40, [%rd8+24];
	ld.local.u32 	%r41, [%rd8+20];
	setp.eq.s32 	%p14, %r6, 0;
	@%p14 bra 	$L__BB0_8;
	shf.l.wrap.b32 	%r40, %r41, %r40, %r6;
	ld.local.u32 	%r22, [%rd8+16];
	shf.l.wrap.b32 	%r41, %r22, %r41, %r6;
$L__BB0_8:
	shr.u32 	%r23, %r40, 30;
	shf.l.wrap.b32 	%r24, %r41, %r40, 2;
	shl.b32 	%r25, %r41, 2;
	shr.u32 	%r26, %r24, 31;
	add.s32 	%r27, %r26, %r23;
	neg.s32 	%r28, %r27;
	setp.lt.s32 	%p15, %r2, 0;
	selp.b32 	%r42, %r28, %r27, %p15;
	xor.b32  	%r29, %r24, %r2;
	shr.s32 	%r30, %r24, 31;
	xor.b32  	%r31, %r30, %r24;
	xor.b32  	%r32, %r30, %r25;
	cvt.u64.u32 	%rd14, %r31;
	shl.b64 	%rd15, %rd14, 32;
	cvt.u64.u32 	%rd16, %r32;
	or.b64  	%rd17, %rd15, %rd16;
	cvt.rn.f64.s64 	%fd1, %rd17;
	mul.f64 	%fd2, %fd1, 0d3BF921FB54442D19;
	cvt.rn.f32.f64 	%f109, %fd2;
	neg.f32 	%f110, %f109;
	setp.lt.s32 	%p16, %r29, 0;
	selp.f32 	%f132, %f110, %f109, %p16;
$L__BB0_9:
	add.s32 	%r34, %r42, 1;
	mul.rn.f32 	%f112, %f132, %f132;
	and.b32  	%r35, %r42, 1;
	setp.eq.b32 	%p17, %r35, 1;
	selp.f32 	%f113, %f132, 0f3F800000, %p17;
	fma.rn.f32 	%f114, %f112, %f113, 0f00000000;
	fma.rn.f32 	%f115, %f112, 0f37CBAC00, 0fBAB607ED;
	selp.f32 	%f116, 0fB94D4153, %f115, %p17;
	selp.f32 	%f117, 0f3C0885E4, 0f3D2AAABB, %p17;
	fma.rn.f32 	%f118, %f116, %f112, %f117;
	selp.f32 	%f119, 0fBE2AAAA8, 0fBEFFFFFF, %p17;
	fma.rn.f32 	%f120, %f118, %f112, %f119;
	fma.rn.f32 	%f121, %f120, %f114, %f113;
	and.b32  	%r36, %r34, 2;
	setp.eq.s32 	%p18, %r36, 0;
	mov.f32 	%f122, 0f00000000;
	sub.f32 	%f123, %f122, %f121;
	selp.f32 	%f124, %f121, %f123, %p18;
	mov.f32 	%f125, 0f8574BA11;
	div.rn.f32 	%f126, %f125, %f124;
	setp.geu.f32 	%p19, %f133, %f126;
	@%p19 bra 	$L__BB0_11;
	mov.f32 	%f127, 0f931D6B1F;
	div.rn.f32 	%f128, %f127, %f21;
	div.rn.f32 	%f129, %f128, 0f0000007B;
	add.f32 	%f130, %f129, 0f80000009;
	sub.f32 	%f131, %f20, %f130;
	add.f32 	%f133, %f131, %f133;
$L__BB0_11:
	add.u64 	%rd18, %SP, 32;
	add.u64 	%rd19, %SPL, 32;
	cvt.f64.f32 	%fd3, %f133;
	st.local.f64 	[%rd19], %fd3;
	mov.u64 	%rd20, $str;
	cvta.global.u64 	%rd21, %rd20;
	{ // callseq 0, 0
	.param .b64 param0;
	st.param.b64 	[param0], %rd21;
	.param .b64 param1;
	st.param.b64 	[param1], %rd18;
	.param .b32 retval0;
	call.uni (retval0), 
	vprintf, 
	(
	param0, 
	param1
	);
	ld.param.b32 	%r37, [retval0];
	} // callseq 0
	ret;

}


// ===== COMPILED SASS (sm_100) =====

	.target	sm_100

	.elftype	@"ET_EXEC"


//--------------------- .note.nv.tkinfo           --------------------------
	.section	.note.nv.tkinfo,"",@"SHT_NOTE"
	.sectionflags	@"SHF_NOTE_NV_TKINFO"
	.tkinfo
        /*0018*/ 	.word	0x00000002
        /*0030*/ 	.string	""
        /*0030*/ 	.string	"ptxas"
        /*0030*/ 	.string	"Cuda compilation tools, release 13.0, V13.0.88"
        /*0030*/ 	.string	"Build cuda_13.0.r13.0/compiler.36424714_0"
        /*0030*/ 	.string	"-arch sm_100 -m 64 "



//--------------------- .note.nv.cuinfo           --------------------------
	.section	.note.nv.cuinfo,"",@"SHT_NOTE"
	.sectionflags	@"SHF_NOTE_NV_CUINFO"
        /*0018*/ 	.short	0x0002
        /*001a*/ 	.short	0x0064
        /*001c*/ 	.short	0x0082
	.zero		2


//--------------------- .nv.info                  --------------------------
	.section	.nv.info,"",@"SHT_CUDA_INFO"
	.align	4


	//----- nvinfo : EIATTR_REGCOUNT
	.align		4
        /*0000*/ 	.byte	0x04, 0x2f
        /*0002*/ 	.short	(.L_3 - .L_2)
	.align		4
.L_2:
        /*0004*/ 	.word	index@(_Z7computeffffffffffffffff)
        /*0008*/ 	.word	0x00000018


	//----- nvinfo : EIATTR_FRAME_SIZE
	.align		4
.L_3:
        /*000c*/ 	.byte	0x04, 0x11
        /*000e*/ 	.short	(.L_5 - .L_4)
	.align		4
.L_4:
        /*0010*/ 	.word	index@($__internal_0_$__cuda_sm3x_div_rn_noftz_f32_slowpath)
        /*0014*/ 	.word	0x00000028


	//----- nvinfo : EIATTR_FRAME_SIZE
	.align		4
.L_5:
        /*0018*/ 	.byte	0x04, 0x11
        /*001a*/ 	.short	(.L_7 - .L_6)
	.align		4
.L_6:
        /*001c*/ 	.word	index@(_Z7computeffffffffffffffff)
        /*0020*/ 	.word	0x00000028


	//----- nvinfo : EIATTR_MIN_STACK_SIZE
	.align		4
.L_7:
        /*0024*/ 	.byte	0x04, 0x12
        /*0026*/ 	.short	(.L_9 - .L_8)
	.align		4
.L_8:
        /*0028*/ 	.word	index@(_Z7computeffffffffffffffff)
        /*002c*/ 	.word	0x00000028
.L_9:


//--------------------- .nv.compat                --------------------------
	.section	.nv.compat,"",@"SHT_CUDA_COMPAT_INFO"
	.align	4
        /*0000*/ 	.byte	0x02, 0x09, 0x00, 0x00, 0x02, 0x02, 0x01, 0x00, 0x02, 0x05, 0x05, 0x00, 0x03, 0x07, 0x01, 0x01
        /*0010*/ 	.byte	0x02, 0x03, 0x00, 0x00, 0x02, 0x06, 0x01, 0x00, 0x04, 0x0b, 0x08, 0x00, 0x01, 0x00, 0x00, 0x00
        /*0020*/ 	.byte	0x00, 0x00, 0x00, 0x00


//--------------------- .nv.info._Z7computeffffffffffffffff --------------------------
	.section	.nv.info._Z7computeffffffffffffffff,"",@"SHT_CUDA_INFO"
	.sectionflags	@""
	.align	4


	//----- nvinfo : EIATTR_CUDA_API_VERSION
	.align		4
        /*0000*/ 	.byte	0x04, 0x37
        /*0002*/ 	.short	(.L_11 - .L_10)
.L_10:
        /*0004*/ 	.word	0x00000082


	//----- nvinfo : EIATTR_KPARAM_INFO
	.align		4
.L_11:
        /*0008*/ 	.byte	0x04, 0x17
        /*000a*/ 	.short	(.L_13 - .L_12)
.L_12:
        /*000c*/ 	.word	0x00000000
        /*0010*/ 	.short	0x000f
        /*0012*/ 	.short	0x003c
        /*0014*/ 	.byte	0x00, 0xf0, 0x11, 0x00


	//----- nvinfo : EIATTR_KPARAM_INFO
	.align		4
.L_13:
        /*0018*/ 	.byte	0x04, 0x17
        /*001a*/ 	.short	(.L_15 - .L_14)
.L_14:
        /*001c*/ 	.word	0x00000000
        /*0020*/ 	.short	0x000e
        /*0022*/ 	.short	0x0038
        /*0024*/ 	.byte	0x00, 0xf0, 0x11, 0x00


	//----- nvinfo : EIATTR_KPARAM_INFO
	.align		4
.L_15:
        /*0028*/ 	.byte	0x04, 0x17
        /*002a*/ 	.short	(.L_17 - .L_16)
.L_16:
        /*002c*/ 	.word	0x00000000
        /*0030*/ 	.short	0x000d
        /*0032*/ 	.short	0x0034
        /*0034*/ 	.byte	0x00, 0xf0, 0x11, 0x00


	//----- nvinfo : EIATTR_KPARAM_INFO
	.align		4
.L_17:
        /*0038*/ 	.byte	0x04, 0x17
        /*003a*/ 	.short	(.L_19 - .L_18)
.L_18:
        /*003c*/ 	.word	0x00000000
        /*0040*/ 	.short	0x000c
        /*0042*/ 	.short	0x0030
        /*0044*/ 	.byte	0x00, 0xf0, 0x11, 0x00


	//----- nvinfo : EIATTR_KPARAM_INFO
	.align		4
.L_19:
        /*0048*/ 	.byte	0x04, 0x17
        /*004a*/ 	.short	(.L_21 - .L_20)
.L_20:
        /*004c*/ 	.word	0x00000000
        /*0050*/ 	.short	0x000b
        /*0052*/ 	.short	0x002c
        /*0054*/ 	.byte	0x00, 0xf0, 0x11, 0x00


	//----- nvinfo : EIATTR_KPARAM_INFO
	.align		4
.L_21:
        /*0058*/ 	.byte	0x04, 0x17
        /*005a*/ 	.short	(.L_23 - .L_22)
.L_22:
        /*005c*/ 	.word	0x00000000
        /*0060*/ 	.short	0x000a
        /*0062*/ 	.short	0x0028
        /*0064*/ 	.byte	0x00, 0xf0, 0x11, 0x00


	//----- nvinfo : EIATTR_KPARAM_INFO
	.align		4
.L_23:
        /*0068*/ 	.byte	0x04, 0x17
        /*006a*/ 	.short	(.L_25 - .L_24)
.L_24:
        /*006c*/ 	.word	0x00000000
        /*0070*/ 	.short	0x0009
        /*0072*/ 	.short	0x0024
        /*0074*/ 	.byte	0x00, 0xf0, 0x11, 0x00


	//----- nvinfo : EIATTR_KPARAM_INFO
	.align		4
.L_25:
        /*0078*/ 	.byte	0x04, 0x17
        /*007a*/ 	.short	(.L_27 - .L_26)
.L_26:
        /*007c*/ 	.word	0x00000000
        /*0080*/ 	.short	0x0008
        /*0082*/ 	.short	0x0020
        /*0084*/ 	.byte	0x00, 0xf0, 0x11, 0x00


	//----- nvinfo : EIATTR_KPARAM_INFO
	.align		4
.L_27:
        /*0088*/ 	.byte	0x04, 0x17
        /*008a*/ 	.short	(.L_29 - .L_28)
.L_28:
        /*008c*/ 	.word	0x00000000
        /*0090*/ 	.short	0x0007
        /*0092*/ 	.short	0x001c
        /*0094*/ 	.byte	0x00, 0xf0, 0x11, 0x00


	//----- nvinfo : EIATTR_KPARAM_INFO
	.align		4
.L_29:
        /*0098*/ 	.byte	0x04, 0x17
        /*009a*/ 	.short	(.L_31 - .L_30)
.L_30:
        /*009c*/ 	.word	0x00000000
        /*00a0*/ 	.short	0x0006
        /*00a2*/ 	.short	0x0018
        /*00a4*/ 	.byte	0x00, 0xf0, 0x11, 0x00


	//----- nvinfo : EIATTR_KPARAM_INFO
	.align		4
.L_31:
        /*00a8*/ 	.byte	0x04, 0x17
        /*00aa*/ 	.short	(.L_33 - .L_32)
.L_32:
        /*00ac*/ 	.word	0x00000000
        /*00b0*/ 	.short	0x0005
        /*00b2*/ 	.short	0x0014
        /*00b4*/ 	.byte	0x00, 0xf0, 0x11, 0x00


	//----- nvinfo : EIATTR_KPARAM_INFO
	.align		4
.L_33:
        /*00b8*/ 	.byte	0x04, 0x17
        /*00ba*/ 	.short	(.L_35 - .L_34)
.L_34:
        /*00bc*/ 	.word	0x00000000
        /*00c0*/ 	.short	0x0004
        /*00c2*/ 	.short	0x0010
        /*00c4*/ 	.byte	0x00, 0xf0, 0x11, 0x00


	//----- nvinfo : EIATTR_KPARAM_INFO
	.align		4
.L_35:
        /*00c8*/ 	.byte	0x04, 0x17
        /*00ca*/ 	.short	(.L_37 - .L_36)
.L_36:
        /*00cc*/ 	.word	0x00000000
        /*00d0*/ 	.short	0x0003
        /*00d2*/ 	.short	0x000c
        /*00d4*/ 	.byte	0x00, 0xf0, 0x11, 0x00


	//----- nvinfo : EIATTR_KPARAM_INFO
	.align		4
.L_37:
        /*00d8*/ 	.byte	0x04, 0x17
        /*00da*/ 	.short	(.L_39 - .L_38)
.L_38:
        /*00dc*/ 	.word	0x00000000
        /*00e0*/ 	.short	0x0002
        /*00e2*/ 	.short	0x0008
        /*00e4*/ 	.byte	0x00, 0xf0, 0x11, 0x00


	//----- nvinfo : EIATTR_KPARAM_INFO
	.align		4
.L_39:
        /*00e8*/ 	.byte	0x04, 0x17
        /*00ea*/ 	.short	(.L_41 - .L_40)
.L_40:
        /*00ec*/ 	.word	0x00000000
        /*00f0*/ 	.short	0x0001
        /*00f2*/ 	.short	0x0004
        /*00f4*/ 	.byte	0x00, 0xf0, 0x11, 0x00


	//----- nvinfo : EIATTR_KPARAM_INFO
	.align		4
.L_41:
        /*00f8*/ 	.byte	0x04, 0x17
        /*00fa*/ 	.short	(.L_43 - .L_42)
.L_42:
        /*00fc*/ 	.word	0x00000000
        /*0100*/ 	.short	0x0000
        /*0102*/ 	.short	0x0000
        /*0104*/ 	.byte	0x00, 0xf0, 0x11, 0x00


	//----- nvinfo : EIATTR_SPARSE_MMA_MASK
	.align		4
.L_43:
        /*0108*/ 	.byte	0x03, 0x50
        /*010a*/ 	.short	0x0000


	//----- nvinfo : EIATTR_MAXREG_COUNT
	.align		4
        /*010c*/ 	.byte	0x03, 0x1b
        /*010e*/ 	.short	0x00ff


	//----- nvinfo : EIATTR_EXTERNS
	.align		4
        /*0110*/ 	.byte	0x04, 0x0f
        /*0112*/ 	.short	(.L_45 - .L_44)


	//   ....[0]....
	.align		4
.L_44:
        /*0114*/ 	.word	index@(vprintf)


	//----- nvinfo : EIATTR_MERCURY_ISA_VERSION
	.align		4
.L_45:
        /*0118*/ 	.byte	0x03, 0x5f
        /*011a*/ 	.short	0x0101


	//----- nvinfo : EIATTR_VRC_CTA_INIT_COUNT
	.align		4
        /*011c*/ 	.byte	0x02, 0x4a
	.zero		1
	.zero		1


	//----- nvinfo : EIATTR_SYSCALL_OFFSETS
	.align		4
        /*0120*/ 	.byte	0x04, 0x46
        /*0122*/ 	.short	(.L_47 - .L_46)


	//   ....[0]....
.L_46:
        /*0124*/ 	.word	0x00001690


	//----- nvinfo : EIATTR_EXIT_INSTR_OFFSETS
	.align		4
.L_47:
        /*0128*/ 	.byte	0x04, 0x1c
        /*012a*/ 	.short	(.L_49 - .L_48)


	//   ....[0]....
.L_48:
        /*012c*/ 	.word	0x000016a0


	//----- nvinfo : EIATTR_CRS_STACK_SIZE
	.align		4
.L_49:
        /*0130*/ 	.byte	0x04, 0x1e
        /*0132*/ 	.short	(.L_51 - .L_50)
.L_50:
        /*0134*/ 	.word	0x00000000


	//----- nvinfo : EIATTR_CBANK_PARAM_SIZE
	.align		4
.L_51:
        /*0138*/ 	.byte	0x03, 0x19
        /*013a*/ 	.short	0x0040


	//----- nvinfo : EIATTR_PARAM_CBANK
	.align		4
        /*013c*/ 	.byte	0x04, 0x0a
        /*013e*/ 	.short	(.L_53 - .L_52)
	.align		4
.L_52:
        /*0140*/ 	.word	index@(.nv.constant0._Z7computeffffffffffffffff)
        /*0144*/ 	.short	0x0380
        /*0146*/ 	.short	0x0040


	//----- nvinfo : EIATTR_SW_WAR
	.align		4
.L_53:
        /*0148*/ 	.byte	0x04, 0x36
        /*014a*/ 	.short	(.L_55 - .L_54)
.L_54:
        /*014c*/ 	.word	0x00000008
.L_55:


//--------------------- .nv.callgraph             --------------------------
	.section	.nv.callgraph,"",@"SHT_CUDA_CALLGRAPH"
	.align	4
	.sectionentsize	8
	.align		4
        /*0000*/ 	.word	0x00000000
	.align		4
        /*0004*/ 	.word	0xffffffff
	.align		4
        /*0008*/ 	.word	index@(_Z7computeffffffffffffffff)
	.align		4
        /*000c*/ 	.word	index@(vprintf)
	.align		4
        /*0010*/ 	.word	0x00000000
	.align		4
        /*0014*/ 	.word	0xfffffffe
	.align		4
        /*0018*/ 	.word	0x00000000
	.align		4
        /*001c*/ 	.word	0xfffffffd
	.align		4
        /*0020*/ 	.word	0x00000000
	.align		4
        /*0024*/ 	.word	0xfffffffc


//--------------------- .nv.constant4             --------------------------
	.section	.nv.constant4,"a",@progbits
	.align	8
	.align		8
.nv.constant4:
        /*0000*/ 	.dword	vprintf
	.align		8
        /*0008*/ 	.dword	$str
	.align		8
        /*0010*/ 	.dword	__cudart_i2opi_f


//--------------------- .text._Z7computeffffffffffffffff --------------------------
	.section	.text._Z7computeffffffffffffffff,"ax",@progbits
	.align	128
        .global         _Z7computeffffffffffffffff
        .type           _Z7computeffffffffffffffff,@function
        .size           _Z7computeffffffffffffffff,(.L_x_32 - _Z7computeffffffffffffffff)
        .other          _Z7computeffffffffffffffff,@"STO_CUDA_ENTRY STV_DEFAULT"
_Z7computeffffffffffffffff:
.text._Z7computeffffffffffffffff:
[----:B------:R-:W0:Y:S08]  /*0000*/  LDC R1, c[0x0][0x37c] ;  /* 0x0000df00ff017b82 */ /* 0x000e300000000800 */
[----:B------:R-:W1:Y:S01]  /*0010*/  LDC R4, c[0x0][0x390] ;  /* 0x0000e400ff047b82 */ /* 0x000e620000000800 */
[----:B------:R-:W2:Y:S01]  /*0020*/  LDCU UR4, c[0x0][0x38c] ;  /* 0x00007180ff0477ac */ /* 0x000ea20008000800 */
[----:B0-----:R-:W-:Y:S01]  /*0030*/  IADD3 R1, PT, PT, R1, -0x28, RZ ;  /* 0xffffffd801017810 */ /* 0x001fe20007ffe0ff */
[----:B------:R-:W0:Y:S05]  /*0040*/  LDCU UR5, c[0x0][0x380] ;  /* 0x00007000ff0577ac */ /* 0x000e2a0008000800 */
[----:B------:R-:W3:Y:S01]  /*0050*/  LDC R6, c[0x0][0x2f8] ;  /* 0x0000be00ff067b82 */ /* 0x000ee20000000800 */
[----:B------:R-:W4:Y:S01]  /*0060*/  LDCU UR6, c[0x0][0x2fc] ;  /* 0x00005f80ff0677ac */ /* 0x000f220008000800 */
[----:B--2---:R-:W-:Y:S01]  /*0070*/  IMAD.U32 R5, RZ, RZ, UR4 ;  /* 0x00000004ff057e24 */ /* 0x004fe2000f8e00ff */
[----:B-1----:R-:W1:Y:S08]  /*0080*/  MUFU.RCP R0, R4 ;  /* 0x0000000400007308 */ /* 0x002e700000001000 */
[----:B------:R-:W2:Y:S01]  /*0090*/  FCHK P0, R5, R4 ;  /* 0x0000000405007302 */ /* 0x000ea20000000000 */
[----:B-1----:R-:W-:-:S04]  /*00a0*/  FFMA R3, R0, -R4, 1 ;  /* 0x3f80000000037423 */ /* 0x002fc80000000804 */
[----:B------:R-:W-:-:S04]  /*00b0*/  FFMA R0, R0, R3, R0 ;  /* 0x0000000300007223 */ /* 0x000fc80000000000 */
[----:B------:R-:W-:-:S04]  /*00c0*/  FFMA R3, R0, UR4, RZ ;  /* 0x0000000400037c23 */ /* 0x000fc800080000ff */
[----:B------:R-:W-:-:S04]  /*00d0*/  FFMA R2, R3, -R4, UR4 ;  /* 0x0000000403027e23 */ /* 0x000fc80008000804 */
[----:B------:R-:W-:Y:S01]  /*00e0*/  FFMA R2, R0, R2, R3 ;  /* 0x0000000200027223 */ /* 0x000fe20000000003 */
[----:B0-----:R-:W-:Y:S01]  /*00f0*/  MOV R0, UR5 ;  /* 0x0000000500007c02 */ /* 0x001fe20008000f00 */
[----:B--2-4-:R-:W-:Y:S06]  /*0100*/  @!P0 BRA `(.L_x_0) ;  /* 0x0000000000188947 */ /* 0x014fec0003800000 */
[----:B------:R-:W0:Y:S01]  /*0110*/  LDCU UR4, c[0x0][0x38c] ;  /* 0x00007180ff0477ac */ /* 0x000e220008000800 */
[----:B------:R-:W-:Y:S01]  /*0120*/  MOV R8, 0x170 ;  /* 0x0000017000087802 */ /* 0x000fe20000000f00 */
[----:B------:R-:W1:Y:S01]  /*0130*/  LDCU UR5, c[0x0][0x390] ;  /* 0x00007200ff0577ac */ /* 0x000e620008000800 */
[----:B0-----:R-:W-:Y:S01]  /*0140*/  IMAD.U32 R2, RZ, RZ, UR4 ;  /* 0x00000004ff027e24 */ /* 0x001fe2000f8e00ff */
[----:B-1----:R-:W-:-:S07]  /*0150*/  MOV R3, UR5 ;  /* 0x0000000500037c02 */ /* 0x002fce0008000f00 */
[----:B---3--:R-:W-:Y:S05]  /*0160*/  CALL.REL.NOINC `($__internal_0_$__cuda_sm3x_div_rn_noftz_f32_slowpath) ;  /* 0x0000001400507944 */ /* 0x008fea0003c00000 */
.L_x_0:
[----:B------:R-:W0:Y:S01]  /*0170*/  FRND.CEIL R2, R2 ;  /* 0x0000000200027307 */ /* 0x000e220000209000 */
[----:B------:R-:W-:Y:S02]  /*0180*/  IMAD.MOV.U32 R3, RZ, RZ, 0x3f000000 ;  /* 0x3f000000ff037424 */ /* 0x000fe400078e00ff */
[----:B------:R-:W-:Y:S01]  /*0190*/  HFMA2 R7, -RZ, RZ, 1.3251953125, -55.71875 ;  /* 0x3d4dd2f7ff077431 */ /* 0x000fe200000001ff */
[----:B------:R-:W1:Y:S01]  /*01a0*/  LDCU UR4, c[0x0][0x388] ;  /* 0x00007100ff0477ac */ /* 0x000e620008000800 */
[----:B------:R-:W-:Y:S01]  /*01b0*/  BSSY.RECONVERGENT B0, `(.L_x_1) ;  /* 0x0000143000007945 */ /* 0x000fe20003800200 */
[----:B------:R-:W2:Y:S01]  /*01c0*/  LDCU.64 UR8, c[0x0][0x380] ;  /* 0x00007000ff0877ac */ /* 0x000ea20008000a00 */
[C---:B0-----:R-:W-:Y:S01]  /*01d0*/  FFMA R3, |R2|.reuse, -R3, 0.5 ;  /* 0x3f00000002037423 */ /* 0x041fe20000000a03 */
[C---:B------:R-:W-:Y:S02]  /*01e0*/  FSETP.NEU.AND P1, PT, |R2|.reuse, 1, PT ;  /* 0x3f8000000200780b */ /* 0x040fe40003f2d200 */
[----:B------:R-:W-:Y:S01]  /*01f0*/  FSETP.GT.AND P0, PT, |R2|, 0.56000000238418579102, PT ;  /* 0x3f0f5c290200780b */ /* 0x000fe20003f04200 */
[----:B------:R-:W0:Y:S02]  /*0200*/  MUFU.RSQ R4, R3 ;  /* 0x0000000300047308 */ /* 0x000e240000001400 */
[----:B0-----:R-:W-:Y:S01]  /*0210*/  FMUL R5, R3, R4 ;  /* 0x0000000403057220 */ /* 0x001fe20000400000 */
[----:B------:R-:W-:-:S04]  /*0220*/  FMUL R4, R4, -0.5 ;  /* 0xbf00000004047820 */ /* 0x000fc80000400000 */
[----:B------:R-:W-:-:S04]  /*0230*/  FFMA R4, R5, R4, 0.5 ;  /* 0x3f00000005047423 */ /* 0x000fc80000000004 */
[----:B------:R-:W-:-:S05]  /*0240*/  FFMA R4, R5, R4, R5 ;  /* 0x0000000405047223 */ /* 0x000fca0000000005 */
[----:B------:R-:W-:-:S04]  /*0250*/  FSEL R5, R4, RZ, P1 ;  /* 0x000000ff04057208 */ /* 0x000fc80000800000 */
[----:B------:R-:W-:-:S05]  /*0260*/  FSEL R5, R5, |R2|, P0 ;  /* 0x4000000205057208 */ /* 0x000fca0000000000 */
[----:B------:R-:W-:-:S04]  /*0270*/  FMUL R4, R5, R5 ;  /* 0x0000000505047220 */ /* 0x000fc80000400000 */
[----:B------:R-:W-:-:S04]  /*0280*/  FFMA R3, R4, R7, 0.018773360177874565125 ;  /* 0x3c99ca9704037423 */ /* 0x000fc80000000007 */
[----:B------:R-:W-:-:S04]  /*0290*/  FFMA R3, R4, R3, 0.046769052743911743164 ;  /* 0x3d3f90e804037423 */ /* 0x000fc80000000003 */
[----:B------:R-:W-:-:S04]  /*02a0*/  FFMA R3, R4, R3, 0.074823014438152313232 ;  /* 0x3d993ccf04037423 */ /* 0x000fc80000000003 */
[----:B------:R-:W-:-:S04]  /*02b0*/  FFMA R3, R4, R3, 0.16667181253433227539 ;  /* 0x3e2aac0404037423 */ /* 0x000fc80000000003 */
[----:B------:R-:W-:-:S04]  /*02c0*/  FMUL R4, R4, R3 ;  /* 0x0000000304047220 */ /* 0x000fc80000400000 */
[----:B------:R-:W-:Y:S01]  /*02d0*/  FFMA R5, R5, R4, R5 ;  /* 0x0000000405057223 */ /* 0x000fe20000000005 */
[----:B------:R-:W-:-:S03]  /*02e0*/  IMAD.MOV.U32 R4, RZ, RZ, 0x3fd774eb ;  /* 0x3fd774ebff047424 */ /* 0x000fc600078e00ff */
[----:B------:R-:W-:-:S04]  /*02f0*/  FMUL R3, R5, -2 ;  /* 0xc000000005037820 */ /* 0x000fc80000400000 */
[----:B------:R-:W-:-:S05]  /*0300*/  @P0 FFMA R5, R4, 0.93318945169448852539, R3 ;  /* 0x3f6ee58104050823 */ /* 0x000fca0000000003 */
[C---:B------:R-:W-:Y:S02]  /*0310*/  FSETP.NAN.AND P0, PT, R5.reuse, R5, PT ;  /* 0x000000050500720b */ /* 0x040fe40003f08000 */
[----:B------:R-:W-:-:S04]  /*0320*/  LOP3.LUT R2, R5, 0x80000000, R2, 0xb8, !PT ;  /* 0x8000000005027812 */ /* 0x000fc800078eb802 */
[----:B------:R-:W-:-:S05]  /*0330*/  FSEL R2, R2, R5, !P0 ;  /* 0x0000000502027208 */ /* 0x000fca0004000000 */
[----:B-1----:R-:W-:-:S04]  /*0340*/  FADD R2, R2, UR4 ;  /* 0x0000000402027e21 */ /* 0x002fc80008000000 */
[----:B--2---:R-:W-:-:S05]  /*0350*/  FADD R2, -R2, UR9 ;  /* 0x0000000902027e21 */ /* 0x004fca0008000100 */
[----:B------:R-:W-:-:S13]  /*0360*/  FSETP.GE.AND P0, PT, R2, UR8, PT ;  /* 0x0000000802007c0b */ /* 0x000fda000bf06000 */
[----:B------:R-:W-:Y:S05]  /*0370*/  @!P0 BRA `(.L_x_2) ;  /* 0x0000001000988947 */ /* 0x000fea0003800000 */
[----:B------:R-:W0:Y:S01]  /*0380*/  LDC R4, c[0x0][0x398] ;  /* 0x0000e600ff047b82 */ /* 0x000e220000000800 */
[----:B------:R-:W1:Y:S02]  /*0390*/  LDCU UR4, c[0x0][0x394] ;  /* 0x00007280ff0477ac */ /* 0x000e640008000800 */
[----:B-1----:R-:W-:Y:S01]  /*03a0*/  MOV R5, UR4 ;  /* 0x0000000400057c02 */ /* 0x002fe20008000f00 */
[----:B0-----:R-:W0:Y:S08]  /*03b0*/  MUFU.RCP R0, R4 ;  /* 0x0000000400007308 */ /* 0x001e300000001000 */
[----:B------:R-:W1:Y:S01]  /*03c0*/  FCHK P0, R5, R4 ;  /* 0x0000000405007302 */ /* 0x000e620000000000 */
[----:B0-----:R-:W-:-:S04]  /*03d0*/  FFMA R3, R0, -R4, 1 ;  /* 0x3f80000000037423 */ /* 0x001fc80000000804 */
[----:B------:R-:W-:-:S04]  /*03e0*/  FFMA R0, R0, R3, R0 ;  /* 0x0000000300007223 */ /* 0x000fc80000000000 */
[----:B------:R-:W-:-:S04]  /*03f0*/  FFMA R3, R0, UR4, RZ ;  /* 0x0000000400037c23 */ /* 0x000fc800080000ff */
[----:B------:R-:W-:-:S04]  /*0400*/  FFMA R2, R3, -R4, UR4 ;  /* 0x0000000403027e23 */ /* 0x000fc80008000804 */
[----:B------:R-:W-:Y:S01]  /*0410*/  FFMA R2, R0, R2, R3 ;  /* 0x0000000200027223 */ /* 0x000fe20000000003 */
[----:B-1----:R-:W-:Y:S06]  /*0420*/  @!P0 BRA `(.L_x_3) ;  /* 0x0000000000188947 */ /* 0x002fec0003800000 */
[----:B------:R-:W0:Y:S01]  /*0430*/  LDCU UR4, c[0x0][0x394] ;  /* 0x00007280ff0477ac */ /* 0x000e220008000800 */
[----:B------:R-:W-:Y:S01]  /*0440*/  MOV R8, 0x490 ;  /* 0x0000049000087802 */ /* 0x000fe20000000f00 */
[----:B------:R-:W1:Y:S01]  /*0450*/  LDCU UR5, c[0x0][0x398] ;  /* 0x00007300ff0577ac */ /* 0x000e620008000800 */
[----:B0-----:R-:W-:Y:S01]  /*0460*/  IMAD.U32 R2, RZ, RZ, UR4 ;  /* 0x00000004ff027e24 */ /* 0x001fe2000f8e00ff */
[----:B-1----:R-:W-:-:S07]  /*0470*/  MOV R3, UR5 ;  /* 0x0000000500037c02 */ /* 0x002fce0008000f00 */
[----:B---3--:R-:W-:Y:S05]  /*0480*/  CALL.REL.NOINC `($__internal_0_$__cuda_sm3x_div_rn_noftz_f32_slowpath) ;  /* 0x0000001000887944 */ /* 0x008fea0003c00000 */
.L_x_3:
[----:B------:R-:W-:Y:S01]  /*0490*/  IMAD.MOV.U32 R3, RZ, RZ, 0x3f000000 ;  /* 0x3f000000ff037424 */ /* 0x000fe200078e00ff */
[C---:B------:R-:W-:Y:S01]  /*04a0*/  FSETP.NEU.AND P1, PT, |R2|.reuse, 1, PT ;  /* 0x3f8000000200780b */ /* 0x040fe20003f2d200 */
[----:B------:R-:W-:Y:S01]  /*04b0*/  HFMA2 R5, -RZ, RZ, 1.3251953125, -55.71875 ;  /* 0x3d4dd2f7ff057431 */ /* 0x000fe200000001ff */
[C---:B------:R-:W-:Y:S01]  /*04c0*/  FSETP.GT.AND P0, PT, |R2|.reuse, 0.56000000238418579102, PT ;  /* 0x3f0f5c290200780b */ /* 0x040fe20003f04200 */
[----:B------:R-:W-:Y:S01]  /*04d0*/  FFMA R0, |R2|, -R3, 0.5 ;  /* 0x3f00000002007423 */ /* 0x000fe20000000a03 */
[----:B------:R-:W0:Y:S01]  /*04e0*/  LDCU UR4, c[0x0][0x3a0] ;  /* 0x00007400ff0477ac */ /* 0x000e220008000800 */
[----:B------:R-:W-:Y:S01]  /*04f0*/  MOV R7, 0x3fd774eb ;  /* 0x3fd774eb00077802 */ /* 0x000fe20000000f00 */
[----:B------:R-:W1:Y:S01]  /*0500*/  LDC R9, c[0x0][0x380] ;  /* 0x0000e000ff097b82 */ /* 0x000e620000000800 */
[----:B------:R-:W2:Y:S02]  /*0510*/  MUFU.RSQ R3, R0 ;  /* 0x0000000000037308 */ /* 0x000ea40000001400 */
[----:B--2---:R-:W-:Y:S01]  /*0520*/  FMUL R4, R0, R3 ;  /* 0x0000000300047220 */ /* 0x004fe20000400000 */
        /* <DEDUP_REMOVED lines=10> */
[----:B------:R-:W-:Y:S01]  /*05d0*/  FMUL R4, R4, R5 ;  /* 0x0000000504047220 */ /* 0x000fe20000400000 */
[----:B------:R-:W-:-:S03]  /*05e0*/  IMAD.MOV.U32 R5, RZ, RZ, 0x7f800000 ;  /* 0x7f800000ff057424 */ /* 0x000fc600078e00ff */
[----:B------:R-:W-:Y:S01]  /*05f0*/  FFMA R3, R3, R4, R3 ;  /* 0x0000000403037223 */ /* 0x000fe20000000003 */
[----:B------:R-:W-:-:S03]  /*0600*/  FFMA R4, RZ, -R5, 1 ;  /* 0x3f800000ff047423 */ /* 0x000fc60000000805 */
[----:B------:R-:W-:-:S04]  /*0610*/  FMUL R0, R3, -2 ;  /* 0xc000000003007820 */ /* 0x000fc80000400000 */
[----:B------:R-:W-:Y:S01]  /*0620*/  @P0 FFMA R3, R7, 0.93318945169448852539, R0 ;  /* 0x3f6ee58107030823 */ /* 0x000fe20000000000 */
[----:B0-----:R-:W-:Y:S02]  /*0630*/  IMAD.U32 R7, RZ, RZ, UR4 ;  /* 0x00000004ff077e24 */ /* 0x001fe4000f8e00ff */
[----:B------:R-:W-:Y:S02]  /*0640*/  FFMA R0, R4, -R5, -INF ;  /* 0xff80000004007423 */ /* 0x000fe40000000805 */
[----:B------:R-:W0:Y:S01]  /*0650*/  FCHK P0, R7, -RZ ;  /* 0x800000ff07007302 */ /* 0x000e220000000000 */
[C---:B------:R-:W-:Y:S01]  /*0660*/  FSETP.NAN.AND P1, PT, R3.reuse, R3, PT ;  /* 0x000000030300720b */ /* 0x040fe20003f28000 */
[----:B------:R-:W-:Y:S01]  /*0670*/  FFMA R5, R0, UR4, RZ ;  /* 0x0000000400057c23 */ /* 0x000fe200080000ff */
[----:B------:R-:W-:-:S04]  /*0680*/  LOP3.LUT R2, R3, 0x80000000, R2, 0xb8, !PT ;  /* 0x8000000003027812 */ /* 0x000fc800078eb802 */
[----:B------:R-:W-:Y:S01]  /*0690*/  FSEL R2, R2, R3, !P1 ;  /* 0x0000000302027208 */ /* 0x000fe20004800000 */
[----:B------:R-:W-:-:S04]  /*06a0*/  FFMA R3, RZ, R5, UR4 ;  /* 0x00000004ff037e23 */ /* 0x000fc80008000005 */
[----:B------:R-:W-:Y:S01]  /*06b0*/  FFMA R0, R0, R3, R5 ;  /* 0x0000000300007223 */ /* 0x000fe20000000005 */
[----:B-1----:R-:W-:Y:S01]  /*06c0*/  FFMA R4, R2, 1.0968999953533372449e-25, R9 ;  /* 0x1607ca2602047823 */ /* 0x002fe20000000009 */
[----:B0-----:R-:W-:Y:S06]  /*06d0*/  @!P0 BRA `(.L_x_4) ;  /* 0x0000000000188947 */ /* 0x001fec0003800000 */
[----:B------:R-:W0:Y:S01]  /*06e0*/  LDCU UR4, c[0x0][0x3a0] ;  /* 0x00007400ff0477ac */ /* 0x000e220008000800 */
[----:B------:R-:W-:Y:S02]  /*06f0*/  MOV R3, 0x80000000 ;  /* 0x8000000000037802 */ /* 0x000fe40000000f00 */
[----:B------:R-:W-:Y:S01]  /*0700*/  MOV R8, 0x730 ;  /* 0x0000073000087802 */ /* 0x000fe20000000f00 */
[----:B0-----:R-:W-:-:S07]  /*0710*/  IMAD.U32 R2, RZ, RZ, UR4 ;  /* 0x00000004ff027e24 */ /* 0x001fce000f8e00ff */
[----:B---3--:R-:W-:Y:S05]  /*0720*/  CALL.REL.NOINC `($__internal_0_$__cuda_sm3x_div_rn_noftz_f32_slowpath) ;  /* 0x0000000c00e07944 */ /* 0x008fea0003c00000 */
[----:B------:R-:W-:-:S07]  /*0730*/  MOV R0, R2 ;  /* 0x0000000200007202 */ /* 0x000fce0000000f00 */
.L_x_4:
[----:B------:R-:W0:Y:S01]  /*0740*/  LDCU UR4, c[0x0][0x39c] ;  /* 0x00007380ff0477ac */ /* 0x000e220008000800 */
[----:B------:R-:W-:Y:S01]  /*0750*/  IMAD.MOV.U32 R3, RZ, RZ, 0x3f000000 ;  /* 0x3f000000ff037424 */ /* 0x000fe200078e00ff */
[----:B------:R-:W1:Y:S01]  /*0760*/  LDC R7, c[0x0][0x3a4] ;  /* 0x0000e900ff077b82 */ /* 0x000e620000000800 */
[----:B------:R-:W-:Y:S01]  /*0770*/  IMAD.MOV.U32 R9, RZ, RZ, 0x3fd774eb ;  /* 0x3fd774ebff097424 */ /* 0x000fe200078e00ff */
[----:B------:R-:W-:Y:S01]  /*0780*/  BSSY.RECONVERGENT B1, `(.L_x_5) ;  /* 0x0000026000017945 */ /* 0x000fe20003800200 */
[----:B0-----:R-:W-:-:S04]  /*0790*/  FADD R0, R0, UR4 ;  /* 0x0000000400007e21 */ /* 0x001fc80008000000 */
[C---:B------:R-:W-:Y:S01]  /*07a0*/  FFMA R2, |R0|.reuse, -R3, 0.5 ;  /* 0x3f00000000027423 */ /* 0x040fe20000000a03 */
[C---:B------:R-:W-:Y:S02]  /*07b0*/  FSETP.NEU.AND P1, PT, |R0|.reuse, 1, PT ;  /* 0x3f8000000000780b */ /* 0x040fe40003f2d200 */
[----:B------:R-:W-:Y:S01]  /*07c0*/  FSETP.GT.AND P0, PT, |R0|, 0.56000000238418579102, PT ;  /* 0x3f0f5c290000780b */ /* 0x000fe20003f04200 */
[----:B------:R-:W0:Y:S02]  /*07d0*/  MUFU.RSQ R3, R2 ;  /* 0x0000000200037308 */ /* 0x000e240000001400 */
[----:B0-----:R-:W-:Y:S01]  /*07e0*/  FMUL R5, R2, R3 ;  /* 0x0000000302057220 */ /* 0x001fe20000400000 */
[----:B------:R-:W-:-:S04]  /*07f0*/  FMUL R8, R3, -0.5 ;  /* 0xbf00000003087820 */ /* 0x000fc80000400000 */
[----:B------:R-:W-:-:S04]  /*0800*/  FFMA R8, R5, R8, 0.5 ;  /* 0x3f00000005087423 */ /* 0x000fc80000000008 */
[----:B------:R-:W-:Y:S01]  /*0810*/  FFMA R8, R5, R8, R5 ;  /* 0x0000000805087223 */ /* 0x000fe20000000005 */
[----:B------:R-:W-:-:S04]  /*0820*/  MOV R5, 0x3d4dd2f7 ;  /* 0x3d4dd2f700057802 */ /* 0x000fc80000000f00 */
[----:B------:R-:W-:-:S04]  /*0830*/  FSEL R3, R8, RZ, P1 ;  /* 0x000000ff08037208 */ /* 0x000fc80000800000 */
[----:B------:R-:W-:-:S05]  /*0840*/  FSEL R3, R3, |R0|, P0 ;  /* 0x4000000003037208 */ /* 0x000fca0000000000 */
[----:B------:R-:W-:-:S04]  /*0850*/  FMUL R2, R3, R3 ;  /* 0x0000000303027220 */ /* 0x000fc80000400000 */
[----:B------:R-:W-:-:S04]  /*0860*/  FFMA R5, R2, R5, 0.018773360177874565125 ;  /* 0x3c99ca9702057423 */ /* 0x000fc80000000005 */
[----:B------:R-:W-:-:S04]  /*0870*/  FFMA R5, R2, R5, 0.046769052743911743164 ;  /* 0x3d3f90e802057423 */ /* 0x000fc80000000005 */
[----:B------:R-:W-:-:S04]  /*0880*/  FFMA R5, R2, R5, 0.074823014438152313232 ;  /* 0x3d993ccf02057423 */ /* 0x000fc80000000005 */
[----:B------:R-:W-:-:S04]  /*0890*/  FFMA R5, R2, R5, 0.16667181253433227539 ;  /* 0x3e2aac0402057423 */ /* 0x000fc80000000005 */
[----:B------:R-:W-:Y:S02]  /*08a0*/  FMUL R2, R2, R5 ;  /* 0x0000000502027220 */ /* 0x000fe40000400000 */
[----:B-1----:R-:W0:Y:S02]  /*08b0*/  MUFU.RCP R5, R7 ;  /* 0x0000000700057308 */ /* 0x002e240000001000 */
[----:B------:R-:W-:-:S04]  /*08c0*/  FFMA R3, R3, R2, R3 ;  /* 0x0000000203037223 */ /* 0x000fc80000000003 */
[----:B------:R-:W-:-:S04]  /*08d0*/  FMUL R2, R3, -2 ;  /* 0xc000000003027820 */ /* 0x000fc80000400000 */
[----:B------:R-:W-:-:S05]  /*08e0*/  @P0 FFMA R3, R9, 0.93318945169448852539, R2 ;  /* 0x3f6ee58109030823 */ /* 0x000fca0000000002 */
[C---:B------:R-:W-:Y:S02]  /*08f0*/  FSETP.NAN.AND P0, PT, R3.reuse, R3, PT ;  /* 0x000000030300720b */ /* 0x040fe40003f08000 */
[----:B------:R-:W-:Y:S01]  /*0900*/  LOP3.LUT R2, R3, 0x80000000, R0, 0xb8, !PT ;  /* 0x8000000003027812 */ /* 0x000fe200078eb800 */
[----:B0-----:R-:W-:-:S03]  /*0910*/  FFMA R0, R5, -R7, 1 ;  /* 0x3f80000005007423 */ /* 0x001fc60000000807 */
[----:B------:R-:W-:Y:S01]  /*0920*/  FSEL R2, R2, R3, !P0 ;  /* 0x0000000302027208 */ /* 0x000fe20004000000 */
[----:B------:R-:W-:-:S04]  /*0930*/  FFMA R5, R5, R0, R5 ;  /* 0x0000000005057223 */ /* 0x000fc80000000005 */
[----:B------:R-:W-:Y:S01]  /*0940*/  FFMA R0, R2, R5, RZ ;  /* 0x0000000502007223 */ /* 0x000fe200000000ff */
[----:B------:R-:W0:Y:S03]  /*0950*/  FCHK P0, R2, R7 ;  /* 0x0000000702007302 */ /* 0x000e260000000000 */
[----:B------:R-:W-:-:S04]  /*0960*/  FFMA R3, R0, -R7, R2 ;  /* 0x8000000700037223 */ /* 0x000fc80000000002 */
[----:B------:R-:W-:Y:S01]  /*0970*/  FFMA R5, R5, R3, R0 ;  /* 0x0000000305057223 */ /* 0x000fe20000000000 */
[----:B0-----:R-:W-:Y:S06]  /*0980*/  @!P0 BRA `(.L_x_6) ;  /* 0x0000000000148947 */ /* 0x001fec0003800000 */
[----:B------:R-:W0:Y:S01]  /*0990*/  LDCU UR4, c[0x0][0x3a4] ;  /* 0x00007480ff0477ac */ /* 0x000e220008000800 */
[----:B------:R-:W-:Y:S02]  /*09a0*/  MOV R8, 0x9d0 ;  /* 0x000009d000087802 */ /* 0x000fe40000000f00 */
[----:B0-----:R-:W-:-:S07]  /*09b0*/  MOV R3, UR4 ;  /* 0x0000000400037c02 */ /* 0x001fce0008000f00 */
[----:B---3--:R-:W-:Y:S05]  /*09c0*/  CALL.REL.NOINC `($__internal_0_$__cuda_sm3x_div_rn_noftz_f32_slowpath) ;  /* 0x0000000c00387944 */ /* 0x008fea0003c00000 */
[----:B------:R-:W-:-:S07]  /*09d0*/  IMAD.MOV.U32 R5, RZ, RZ, R2 ;  /* 0x000000ffff057224 */ /* 0x000fce00078e0002 */
.L_x_6:
[----:B------:R-:W-:Y:S05]  /*09e0*/  BSYNC.RECONVERGENT B1 ;  /* 0x0000000000017941 */ /* 0x000fea0003800200 */
.L_x_5:
[----:B------:R-:W0:Y:S01]  /*09f0*/  LDC R8, c[0x0][0x3a8] ;  /* 0x0000ea00ff087b82 */ /* 0x000e220000000800 */
[----:B------:R-:W-:Y:S02]  /*0a00*/  HFMA2 R3, -RZ, RZ, 7.4207782745361328125e-05, -0.0168914794921875 ;  /* 0x04dda453ff037431 */ /* 0x000fe400000001ff */
[----:B------:R-:W-:-:S04]  /*0a10*/  IMAD.MOV.U32 R0, RZ, RZ, 0x7a13d793 ;  /* 0x7a13d793ff007424 */ /* 0x000fc800078e00ff */
[----:B------:R-:W-:-:S04]  /*0a20*/  FFMA R0, R3, -R0, 1 ;  /* 0x3f80000003007423 */ /* 0x000fc80000000800 */
[----:B------:R-:W-:Y:S01]  /*0a30*/  FFMA R0, R0, R3, 5.2107758267941913176e-36 ;  /* 0x04dda45300007423 */ /* 0x000fe20000000003 */
[----:B0-----:R-:W0:Y:S03]  /*0a40*/  FCHK P0, R8, 1.91910000702323591848e+35 ;  /* 0x7a13d79308007902 */ /* 0x001e260000000000 */
[----:B------:R-:W-:-:S04]  /*0a50*/  FFMA R3, R0, R8, RZ ;  /* 0x0000000800037223 */ /* 0x000fc800000000ff */
[----:B------:R-:W-:-:S04]  /*0a60*/  FFMA R2, R3, -1.91910000702323591848e+35, R8 ;  /* 0xfa13d79303027823 */ /* 0x000fc80000000008 */
[----:B------:R-:W-:Y:S01]  /*0a70*/  FFMA R0, R0, R2, R3 ;  /* 0x0000000200007223 */ /* 0x000fe20000000003 */
[----:B0-----:R-:W-:Y:S06]  /*0a80*/  @!P0 BRA `(.L_x_7) ;  /* 0x0000000000188947 */ /* 0x001fec0003800000 */
[----:B------:R-:W0:Y:S01]  /*0a90*/  LDCU UR4, c[0x0][0x3a8] ;  /* 0x00007500ff0477ac */ /* 0x000e220008000800 */
[----:B------:R-:W-:Y:S02]  /*0aa0*/  MOV R3, 0x7a13d793 ;  /* 0x7a13d79300037802 */ /* 0x000fe40000000f00 */
[----:B------:R-:W-:Y:S01]  /*0ab0*/  MOV R8, 0xae0 ;  /* 0x00000ae000087802 */ /* 0x000fe20000000f00 */
[----:B0-----:R-:W-:-:S07]  /*0ac0*/  IMAD.U32 R2, RZ, RZ, UR4 ;  /* 0x00000004ff027e24 */ /* 0x001fce000f8e00ff */
[----:B---3--:R-:W-:Y:S05]  /*0ad0*/  CALL.REL.NOINC `($__internal_0_$__cuda_sm3x_div_rn_noftz_f32_slowpath) ;  /* 0x0000000800f47944 */ /* 0x008fea0003c00000 */
[----:B------:R-:W-:-:S07]  /*0ae0*/  MOV R0, R2 ;  /* 0x0000000200007202 */ /* 0x000fce0000000f00 */
.L_x_7:
[----:B------:R-:W0:Y:S01]  /*0af0*/  LDC R9, c[0x0][0x3b4] ;  /* 0x0000ed00ff097b82 */ /* 0x000e220000000800 */
[----:B------:R-:W-:Y:S01]  /*0b00*/  FADD R0, RZ, R0 ;  /* 0x00000000ff007221 */ /* 0x000fe20000000000 */
[----:B0-----:R-:W0:Y:S08]  /*0b10*/  MUFU.RCP R2, R9 ;  /* 0x0000000900027308 */ /* 0x001e300000001000 */
[----:B------:R-:W1:Y:S01]  /*0b20*/  FCHK P0, -RZ, R9 ;  /* 0x00000009ff007302 */ /* 0x000e620000000100 */
[----:B0-----:R-:W-:-:S04]  /*0b30*/  FFMA R3, R2, -R9, 1 ;  /* 0x3f80000002037423 */ /* 0x001fc80000000809 */
[----:B------:R-:W-:Y:S01]  /*0b40*/  FFMA R7, R2, R3, R2 ;  /* 0x0000000302077223 */ /* 0x000fe20000000002 */
[----:B------:R-:W-:-:S03]  /*0b50*/  FADD R3, -R0, -1.5680529815794703024e-42 ;  /* 0x8000045f00037421 */ /* 0x000fc60000000100 */
[----:B------:R-:W-:Y:S01]  /*0b60*/  FFMA R2, -RZ, R7, RZ ;  /* 0x00000007ff027223 */ /* 0x000fe200000001ff */
[----:B------:R-:W-:-:S03]  /*0b70*/  FFMA R0, R3, R5, R4 ;  /* 0x0000000503007223 */ /* 0x000fc60000000004 */
[----:B------:R-:W-:-:S04]  /*0b80*/  FFMA R8, R2, -R9, -RZ ;  /* 0x8000000902087223 */ /* 0x000fc800000008ff */
[----:B------:R-:W-:Y:S01]  /*0b90*/  FFMA R2, R7, R8, R2 ;  /* 0x0000000807027223 */ /* 0x000fe20000000002 */
[----:B-1----:R-:W-:Y:S06]  /*0ba0*/  @!P0 BRA `(.L_x_8) ;  /* 0x0000000000148947 */ /* 0x002fec0003800000 */
[----:B------:R-:W0:Y:S01]  /*0bb0*/  LDCU UR4, c[0x0][0x3b4] ;  /* 0x00007680ff0477ac */ /* 0x000e220008000800 */
[----:B------:R-:W-:Y:S01]  /*0bc0*/  IMAD.MOV.U32 R2, RZ, RZ, -0x80000000 ;  /* 0x80000000ff027424 */ /* 0x000fe200078e00ff */
[----:B------:R-:W-:Y:S02]  /*0bd0*/  MOV R8, 0xc00 ;  /* 0x00000c0000087802 */ /* 0x000fe40000000f00 */
[----:B0-----:R-:W-:-:S07]  /*0be0*/  MOV R3, UR4 ;  /* 0x0000000400037c02 */ /* 0x001fce0008000f00 */
[----:B---3--:R-:W-:Y:S05]  /*0bf0*/  CALL.REL.NOINC `($__internal_0_$__cuda_sm3x_div_rn_noftz_f32_slowpath) ;  /* 0x0000000800ac7944 */ /* 0x008fea0003c00000 */
.L_x_8:
[----:B------:R-:W0:Y:S01]  /*0c00*/  LDCU UR4, c[0x0][0x3b0] ;  /* 0x00007600ff0477ac */ /* 0x000e220008000800 */
[----:B------:R-:W-:Y:S01]  /*0c10*/  BSSY.RECONVERGENT B1, `(.L_x_9) ;  /* 0x0000012000017945 */ /* 0x000fe20003800200 */
[----:B0-----:R-:W-:Y:S01]  /*0c20*/  FMUL R5, R2, UR4 ;  /* 0x0000000402057c20 */ /* 0x001fe20008400000 */
[----:B------:R-:W0:Y:S03]  /*0c30*/  LDCU UR4, c[0x0][0x3ac] ;  /* 0x00007580ff0477ac */ /* 0x000e260008000800 */
[----:B------:R-:W1:Y:S01]  /*0c40*/  MUFU.RCP R2, R5 ;  /* 0x0000000500027308 */ /* 0x000e620000001000 */
[----:B0-----:R-:W-:Y:S02]  /*0c50*/  IMAD.U32 R8, RZ, RZ, UR4 ;  /* 0x00000004ff087e24 */ /* 0x001fe4000f8e00ff */
[----:B-1----:R-:W-:-:S05]  /*0c60*/  FFMA R3, -R5, R2, 1 ;  /* 0x3f80000005037423 */ /* 0x002fca0000000102 */
[----:B------:R-:W0:Y:S01]  /*0c70*/  FCHK P0, R8, R5 ;  /* 0x0000000508007302 */ /* 0x000e220000000000 */
[----:B------:R-:W-:-:S04]  /*0c80*/  FFMA R2, R2, R3, R2 ;  /* 0x0000000302027223 */ /* 0x000fc80000000002 */
[----:B------:R-:W-:-:S04]  /*0c90*/  FFMA R7, R2, UR4, RZ ;  /* 0x0000000402077c23 */ /* 0x000fc800080000ff */
[----:B------:R-:W-:-:S04]  /*0ca0*/  FFMA R4, -R5, R7, UR4 ;  /* 0x0000000405047e23 */ /* 0x000fc80008000107 */
[----:B------:R-:W-:Y:S01]  /*0cb0*/  FFMA R7, R2, R4, R7 ;  /* 0x0000000402077223 */ /* 0x000fe20000000007 */
[----:B0-----:R-:W-:Y:S06]  /*0cc0*/  @!P0 BRA `(.L_x_10) ;  /* 0x0000000000188947 */ /* 0x001fec0003800000 */
[----:B------:R-:W0:Y:S01]  /*0cd0*/  LDCU UR4, c[0x0][0x3ac] ;  /* 0x00007580ff0477ac */ /* 0x000e220008000800 */
[----:B------:R-:W-:Y:S02]  /*0ce0*/  MOV R3, R5 ;  /* 0x0000000500037202 */ /* 0x000fe40000000f00 */
[----:B------:R-:W-:Y:S02]  /*0cf0*/  MOV R8, 0xd20 ;  /* 0x00000d2000087802 */ /* 0x000fe40000000f00 */
[----:B0-----:R-:W-:-:S07]  /*0d00*/  MOV R2, UR4 ;  /* 0x0000000400027c02 */ /* 0x001fce0008000f00 */
[----:B---3--:R-:W-:Y:S05]  /*0d10*/  CALL.REL.NOINC `($__internal_0_$__cuda_sm3x_div_rn_noftz_f32_slowpath) ;  /* 0x0000000800647944 */ /* 0x008fea0003c00000 */
[----:B------:R-:W-:-:S07]  /*0d20*/  IMAD.MOV.U32 R7, RZ, RZ, R2 ;  /* 0x000000ffff077224 */ /* 0x000fce00078e0002 */
.L_x_10:
[----:B------:R-:W-:Y:S05]  /*0d30*/  BSYNC.RECONVERGENT B1 ;  /* 0x0000000000017941 */ /* 0x000fea0003800200 */
.L_x_9:
[C---:B------:R-:W-:Y:S01]  /*0d40*/  FMUL R2, R7.reuse, 0.63661974668502807617 ;  /* 0x3f22f98307027820 */ /* 0x040fe20000400000 */
[----:B------:R-:W-:Y:S01]  /*0d50*/  FSETP.GE.AND P0, PT, |R7|, 105615, PT ;  /* 0x47ce47800700780b */ /* 0x000fe20003f06200 */
[----:B------:R-:W-:Y:S04]  /*0d60*/  BSSY.RECONVERGENT B1, `(.L_x_11) ;  /* 0x000003f000017945 */ /* 0x000fe80003800200 */
[----:B------:R-:W0:Y:S02]  /*0d70*/  F2I.NTZ R2, R2 ;  /* 0x0000000200027305 */ /* 0x000e240000203100 */
[----:B0-----:R-:W-:-:S05]  /*0d80*/  I2FP.F32.S32 R4, R2 ;  /* 0x0000000200047245 */ /* 0x001fca0000201400 */
[----:B------:R-:W-:-:S04]  /*0d90*/  FFMA R3, R4, -1.5707962512969970703, R7 ;  /* 0xbfc90fda04037823 */ /* 0x000fc80000000007 */
[----:B------:R-:W-:-:S04]  /*0da0*/  FFMA R3, R4, -7.5497894158615963534e-08, R3 ;  /* 0xb3a2216804037823 */ /* 0x000fc80000000003 */
[----:B------:R-:W-:Y:S01]  /*0db0*/  FFMA R3, R4, -5.3903029534742383927e-15, R3 ;  /* 0xa7c234c504037823 */ /* 0x000fe20000000003 */
[----:B------:R-:W-:Y:S06]  /*0dc0*/  @!P0 BRA `(.L_x_12) ;  /* 0x0000000000e08947 */ /* 0x000fec0003800000 */
[----:B------:R-:W-:-:S13]  /*0dd0*/  FSETP.NEU.AND P0, PT, |R7|, +INF , PT ;  /* 0x7f8000000700780b */ /* 0x000fda0003f0d200 */
[----:B------:R-:W-:Y:S01]  /*0de0*/  @!P0 FMUL R3, RZ, R7 ;  /* 0x00000007ff038220 */ /* 0x000fe20000400000 */
[----:B------:R-:W-:Y:S01]  /*0df0*/  @!P0 MOV R2, RZ ;  /* 0x000000ff00028202 */ /* 0x000fe20000000f00 */
[----:B------:R-:W-:Y:S06]  /*0e00*/  @!P0 BRA `(.L_x_12) ;  /* 0x0000000000d08947 */ /* 0x000fec0003800000 */
[----:B------:R-:W-:Y:S01]  /*0e10*/  SHF.L.U32 R3, R7, 0x8, RZ ;  /* 0x0000000807037819 */ /* 0x000fe200000006ff */
[----:B------:R-:W-:Y:S01]  /*0e20*/  IMAD.MOV.U32 R8, RZ, RZ, RZ ;  /* 0x000000ffff087224 */ /* 0x000fe200078e00ff */
[----:B------:R-:W-:Y:S01]  /*0e30*/  MOV R2, R1 ;  /* 0x0000000100027202 */ /* 0x000fe20000000f00 */
[----:B------:R-:W0:Y:S01]  /*0e40*/  LDCU.64 UR8, c[0x0][0x358] ;  /* 0x00006b00ff0877ac */ /* 0x000e220008000a00 */
[----:B------:R-:W-:Y:S01]  /*0e50*/  LOP3.LUT R9, R3, 0x80000000, RZ, 0xfc, !PT ;  /* 0x8000000003097812 */ /* 0x000fe200078efcff */
[----:B------:R-:W1:Y:S01]  /*0e60*/  LDCU.64 UR10, c[0x4][0x10] ;  /* 0x01000200ff0a77ac */ /* 0x000e620008000a00 */
[----:B------:R-:W-:Y:S01]  /*0e70*/  UMOV UR5, URZ ;  /* 0x000000ff00057c82 */ /* 0x000fe20008000000 */
[----:B------:R-:W-:-:S05]  /*0e80*/  UMOV UR4, URZ ;  /* 0x000000ff00047c82 */ /* 0x000fca0008000000 */
.L_x_13:
[----:B-1----:R-:W-:Y:S01]  /*0e90*/  MOV R10, UR10 ;  /* 0x0000000a000a7c02 */ /* 0x002fe20008000f00 */
[----:B------:R-:W-:-:S05]  /*0ea0*/  IMAD.U32 R11, RZ, RZ, UR11 ;  /* 0x0000000bff0b7e24 */ /* 0x000fca000f8e00ff */
[----:B0-----:R-:W2:Y:S01]  /*0eb0*/  LDG.E.CONSTANT R4, desc[UR8][R10.64] ;  /* 0x000000080a047981 */ /* 0x001ea2000c1e9900 */
[----:B------:R-:W-:Y:S02]  /*0ec0*/  UIADD3 UR10, UP0, UPT, UR10, 0x4, URZ ;  /* 0x000000040a0a7890 */ /* 0x000fe4000ff1e0ff */
[----:B------:R-:W-:Y:S02]  /*0ed0*/  UIADD3 UR4, UPT, UPT, UR4, 0x1, URZ ;  /* 0x0000000104047890 */ /* 0x000fe4000fffe0ff */
[----:B------:R-:W-:Y:S02]  /*0ee0*/  UIADD3.X UR11, UPT, UPT, URZ, UR11, URZ, UP0, !UPT ;  /* 0x0000000bff0b7290 */ /* 0x000fe400087fe4ff */
[----:B------:R-:W-:Y:S01]  /*0ef0*/  UISETP.NE.AND UP0, UPT, UR4, 0x6, UPT ;  /* 0x000000060400788c */ /* 0x000fe2000bf05270 */
[----:B--2---:R-:W-:-:S03]  /*0f00*/  IMAD.WIDE.U32 R4, R4, R9, RZ ;  /* 0x0000000904047225 */ /* 0x004fc600078e00ff */
[----:B------:R-:W-:-:S04]  /*0f10*/  IADD3 R3, P0, PT, R4, R8, RZ ;  /* 0x0000000804037210 */ /* 0x000fc80007f1e0ff */
[----:B------:R-:W-:Y:S01]  /*0f20*/  IADD3.X R8, PT, PT, R5, UR5, RZ, P0, !PT ;  /* 0x0000000505087c10 */ /* 0x000fe200087fe4ff */
[----:B------:R0:W-:Y:S02]  /*0f30*/  STL [R2], R3 ;  /* 0x0000000302007387 */ /* 0x0001e40000100800 */
[----:B0-----:R-:W-:Y:S01]  /*0f40*/  IADD3 R2, PT, PT, R2, 0x4, RZ ;  /* 0x0000000402027810 */ /* 0x001fe20007ffe0ff */
[----:B------:R-:W-:Y:S06]  /*0f50*/  BRA.U UP0, `(.L_x_13) ;  /* 0xfffffffd00cc7547 */ /* 0x000fec000b83ffff */
[----:B------:R-:W-:Y:S01]  /*0f60*/  SHF.R.U32.HI R5, RZ, 0x17, R7 ;  /* 0x00000017ff057819 */ /* 0x000fe20000011607 */
[----:B------:R0:W-:Y:S03]  /*0f70*/  STL [R1+0x18], R8 ;  /* 0x0000180801007387 */ /* 0x0001e60000100800 */
[C---:B------:R-:W-:Y:S02]  /*0f80*/  LOP3.LUT R2, R5.reuse, 0xe0, RZ, 0xc0, !PT ;  /* 0x000000e005027812 */ /* 0x040fe400078ec0ff */
[----:B------:R-:W-:Y:S02]  /*0f90*/  LOP3.LUT P0, RZ, R5, 0x1f, RZ, 0xc0, !PT ;  /* 0x0000001f05ff7812 */ /* 0x000fe4000780c0ff */
[----:B------:R-:W-:-:S04]  /*0fa0*/  IADD3 R2, PT, PT, R2, -0x80, RZ ;  /* 0xffffff8002027810 */ /* 0x000fc80007ffe0ff */
[----:B------:R-:W-:-:S05]  /*0fb0*/  SHF.R.U32.HI R2, RZ, 0x5, R2 ;  /* 0x00000005ff027819 */ /* 0x000fca0000011602 */
[----:B------:R-:W-:-:S05]  /*0fc0*/  IMAD R9, R2, -0x4, R1 ;  /* 0xfffffffc02097824 */ /* 0x000fca00078e0201 */
[----:B------:R-:W2:Y:S04]  /*0fd0*/  LDL R2, [R9+0x18] ;  /* 0x0000180009027983 */ /* 0x000ea80000100800 */
[----:B------:R-:W2:Y:S04]  /*0fe0*/  LDL R3, [R9+0x14] ;  /* 0x0000140009037983 */ /* 0x000ea80000100800 */
[----:B------:R-:W4:Y:S01]  /*0ff0*/  @P0 LDL R4, [R9+0x10] ;  /* 0x0000100009040983 */ /* 0x000f220000100800 */
[----:B------:R-:W-:Y:S01]  /*1000*/  LOP3.LUT R5, R5, 0x1f, RZ, 0xc0, !PT ;  /* 0x0000001f05057812 */ /* 0x000fe200078ec0ff */
[----:B------:R-:W-:Y:S01]  /*1010*/  UMOV UR4, 0x54442d19 ;  /* 0x54442d1900047882 */ /* 0x000fe20000000000 */
[----:B------:R-:W-:-:S02]  /*1020*/  UMOV UR5, 0x3bf921fb ;  /* 0x3bf921fb00057882 */ /* 0x000fc40000000000 */
[-C--:B--2---:R-:W-:Y:S02]  /*1030*/  @P0 SHF.L.W.U32.HI R2, R3, R5.reuse, R2 ;  /* 0x0000000503020219 */ /* 0x084fe40000010e02 */
[----:B----4-:R-:W-:Y:S02]  /*1040*/  @P0 SHF.L.W.U32.HI R3, R4, R5, R3 ;  /* 0x0000000504030219 */ /* 0x010fe40000010e03 */
[----:B------:R-:W-:Y:S02]  /*1050*/  ISETP.GE.AND P0, PT, R7, RZ, PT ;  /* 0x000000ff0700720c */ /* 0x000fe40003f06270 */
[C---:B------:R-:W-:Y:S01]  /*1060*/  SHF.L.W.U32.HI R4, R3.reuse, 0x2, R2 ;  /* 0x0000000203047819 */ /* 0x040fe20000010e02 */
[----:B------:R-:W-:-:S03]  /*1070*/  IMAD.SHL.U32 R3, R3, 0x4, RZ ;  /* 0x0000000403037824 */ /* 0x000fc600078e00ff */
[----:B------:R-:W-:Y:S02]  /*1080*/  SHF.R.S32.HI R5, RZ, 0x1f, R4 ;  /* 0x0000001fff057819 */ /* 0x000fe40000011404 */
[----:B------:R-:W-:Y:S02]  /*1090*/  LOP3.LUT R7, R4, R7, RZ, 0x3c, !PT ;  /* 0x0000000704077212 */ /* 0x000fe400078e3cff */
[C---:B------:R-:W-:Y:S02]  /*10a0*/  LOP3.LUT R10, R5.reuse, R3, RZ, 0x3c, !PT ;  /* 0x00000003050a7212 */ /* 0x040fe400078e3cff */
[----:B------:R-:W-:Y:S02]  /*10b0*/  LOP3.LUT R11, R5, R4, RZ, 0x3c, !PT ;  /* 0x00000004050b7212 */ /* 0x000fe400078e3cff */
[----:B------:R-:W-:Y:S02]  /*10c0*/  SHF.R.U32.HI R3, RZ, 0x1e, R2 ;  /* 0x0000001eff037819 */ /* 0x000fe40000011602 */
[----:B------:R-:W-:-:S02]  /*10d0*/  ISETP.GE.AND P1, PT, R7, RZ, PT ;  /* 0x000000ff0700720c */ /* 0x000fc40003f26270 */
[----:B------:R-:W0:Y:S01]  /*10e0*/  I2F.F64.S64 R10, R10 ;  /* 0x0000000a000a7312 */ /* 0x000e220000301c00 */
[----:B------:R-:W-:-:S04]  /*10f0*/  LEA.HI R2, R4, R3, RZ, 0x1 ;  /* 0x0000000304027211 */ /* 0x000fc800078f08ff */
[----:B------:R-:W-:-:S04]  /*1100*/  IADD3 R3, PT, PT, -R2, RZ, RZ ;  /* 0x000000ff02037210 */ /* 0x000fc80007ffe1ff */
[----:B------:R-:W-:Y:S01]  /*1110*/  @!P0 MOV R2, R3 ;  /* 0x0000000300028202 */ /* 0x000fe20000000f00 */
[----:B0-----:R-:W-:-:S10]  /*1120*/  DMUL R8, R10, UR4 ;  /* 0x000000040a087c28 */ /* 0x001fd40008000000 */
[----:B------:R-:W0:Y:S02]  /*1130*/  F2F.F32.F64 R8, R8 ;  /* 0x0000000800087310 */ /* 0x000e240000301000 */
[----:B0-----:R-:W-:-:S07]  /*1140*/  FSEL R3, -R8, R8, !P1 ;  /* 0x0000000808037208 */ /* 0x001fce0004800100 */
.L_x_12:
[----:B------:R-:W-:Y:S05]  /*1150*/  BSYNC.RECONVERGENT B1 ;  /* 0x0000000000017941 */ /* 0x000fea0003800200 */
.L_x_11:
[----:B------:R-:W-:Y:S02]  /*1160*/  HFMA2 R8, -RZ, RZ, 1.0078125, -8.98838043212890625e-05 ;  /* 0x3c0885e4ff087431 */ /* 0x000fe400000001ff */
[----:B------:R-:W-:Y:S02]  /*1170*/  IMAD.MOV.U32 R4, RZ, RZ, 0x37cbac00 ;  /* 0x37cbac00ff047424 */ /* 0x000fe400078e00ff */
[----:B------:R-:W-:Y:S01]  /*1180*/  FMUL R5, R3, R3 ;  /* 0x0000000303057220 */ /* 0x000fe20000400000 */
[C---:B------:R-:W-:Y:S01]  /*1190*/  LOP3.LUT R7, R2.reuse, 0x1, RZ, 0xc0, !PT ;  /* 0x0000000102077812 */ /* 0x040fe200078ec0ff */
[----:B------:R-:W-:Y:S01]  /*11a0*/  UMOV UR4, 0x574ba11 ;  /* 0x0574ba1100047882 */ /* 0x000fe20000000000 */
[----:B------:R-:W-:Y:S01]  /*11b0*/  IADD3 R2, PT, PT, R2, 0x1, RZ ;  /* 0x0000000102027810 */ /* 0x000fe20007ffe0ff */
[----:B------:R-:W-:Y:S01]  /*11c0*/  FFMA R4, R5, R4, -0.0013887860113754868507 ;  /* 0xbab607ed05047423 */ /* 0x000fe20000000004 */
[----:B------:R-:W-:Y:S01]  /*11d0*/  ISETP.NE.U32.AND P0, PT, R7, 0x1, PT ;  /* 0x000000010700780c */ /* 0x000fe20003f05070 */
[----:B------:R-:W-:Y:S01]  /*11e0*/  IMAD.MOV.U32 R7, RZ, RZ, 0x3e2aaaa8 ;  /* 0x3e2aaaa8ff077424 */ /* 0x000fe200078e00ff */
[----:B------:R-:W-:Y:S01]  /*11f0*/  LOP3.LUT P1, RZ, R2, 0x2, RZ, 0xc0, !PT ;  /* 0x0000000202ff7812 */ /* 0x000fe2000782c0ff */
[----:B------:R-:W-:Y:S01]  /*1200*/  BSSY.RECONVERGENT B1, `(.L_x_14) ;  /* 0x0000017000017945 */ /* 0x000fe20003800200 */
[----:B------:R-:W-:-:S02]  /*1210*/  FSEL R4, R4, -0.00019574658654164522886, P0 ;  /* 0xb94d415304047808 */ /* 0x000fc40000000000 */
[----:B------:R-:W-:Y:S02]  /*1220*/  FSEL R8, R8, 0.041666727513074874878, !P0 ;  /* 0x3d2aaabb08087808 */ /* 0x000fe40004000000 */
[----:B------:R-:W-:Y:S02]  /*1230*/  FSEL R2, R3, 1, !P0 ;  /* 0x3f80000003027808 */ /* 0x000fe40004000000 */
[----:B------:R-:W-:Y:S01]  /*1240*/  FSEL R7, -R7, -0.4999999701976776123, !P0 ;  /* 0xbeffffff07077808 */ /* 0x000fe20004000100 */
[C---:B------:R-:W-:Y:S01]  /*1250*/  FFMA R4, R5.reuse, R4, R8 ;  /* 0x0000000405047223 */ /* 0x040fe20000000008 */
[----:B------:R-:W-:Y:S01]  /*1260*/  MOV R8, UR4 ;  /* 0x0000000400087c02 */ /* 0x000fe20008000f00 */
[C---:B------:R-:W-:Y:S02]  /*1270*/  FFMA R3, R5.reuse, R2, RZ ;  /* 0x0000000205037223 */ /* 0x040fe400000000ff */
[----:B------:R-:W-:-:S04]  /*1280*/  FFMA R4, R5, R4, R7 ;  /* 0x0000000405047223 */ /* 0x000fc80000000007 */
[----:B------:R-:W-:-:S04]  /*1290*/  FFMA R3, R3, R4, R2 ;  /* 0x0000000403037223 */ /* 0x000fc80000000002 */
[----:B------:R-:W-:-:S04]  /*12a0*/  @P1 FADD R3, RZ, -R3 ;  /* 0x80000003ff031221 */ /* 0x000fc80000000000 */
[----:B------:R-:W0:Y:S08]  /*12b0*/  MUFU.RCP R2, R3 ;  /* 0x0000000300027308 */ /* 0x000e300000001000 */
[----:B------:R-:W1:Y:S01]  /*12c0*/  FCHK P0, -R8, R3 ;  /* 0x0000000308007302 */ /* 0x000e620000000100 */
[----:B0-----:R-:W-:-:S04]  /*12d0*/  FFMA R5, -R3, R2, 1 ;  /* 0x3f80000003057423 */ /* 0x001fc80000000102 */
[----:B------:R-:W-:-:S04]  /*12e0*/  FFMA R2, R2, R5, R2 ;  /* 0x0000000502027223 */ /* 0x000fc80000000002 */
[----:B------:R-:W-:-:S04]  /*12f0*/  FFMA R4, R2, -1.1506999865498132292e-35, RZ ;  /* 0x8574ba1102047823 */ /* 0x000fc800000000ff */
[----:B------:R-:W-:-:S04]  /*1300*/  FFMA R5, -R3, R4, -1.1506999865498132292e-35 ;  /* 0x8574ba1103057423 */ /* 0x000fc80000000104 */
[----:B------:R-:W-:Y:S01]  /*1310*/  FFMA R5, R2, R5, R4 ;  /* 0x0000000502057223 */ /* 0x000fe20000000004 */
[----:B-1----:R-:W-:Y:S06]  /*1320*/  @!P0 BRA `(.L_x_15) ;  /* 0x0000000000108947 */ /* 0x002fec0003800000 */
[----:B------:R-:W-:Y:S02]  /*1330*/  MOV R2, 0x8574ba11 ;  /* 0x8574ba1100027802 */ /* 0x000fe40000000f00 */
[----:B------:R-:W-:-:S07]  /*1340*/  MOV R8, 0x1360 ;  /* 0x0000136000087802 */ /* 0x000fce0000000f00 */
[----:B---3--:R-:W-:Y:S05]  /*1350*/  CALL.REL.NOINC `($__internal_0_$__cuda_sm3x_div_rn_noftz_f32_slowpath) ;  /* 0x0000000000d47944 */ /* 0x008fea0003c00000 */
[----:B------:R-:W-:-:S07]  /*1360*/  IMAD.MOV.U32 R5, RZ, RZ, R2 ;  /* 0x000000ffff057224 */ /* 0x000fce00078e0002 */
.L_x_15:
[----:B------:R-:W-:Y:S05]  /*1370*/  BSYNC.RECONVERGENT B1 ;  /* 0x0000000000017941 */ /* 0x000fea0003800200 */
.L_x_14:
[----:B------:R-:W-:-:S13]  /*1380*/  FSETP.GEU.AND P0, PT, R0, R5, PT ;  /* 0x000000050000720b */ /* 0x000fda0003f0e000 */
[----:B------:R-:W-:Y:S05]  /*1390*/  @P0 BRA `(.L_x_2) ;  /* 0x0000000000900947 */ /* 0x000fea0003800000 */
[----:B------:R-:W0:Y:S01]  /*13a0*/  LDC R5, c[0x0][0x3bc] ;  /* 0x0000ef00ff057b82 */ /* 0x000e220000000800 */
[----:B------:R-:W-:Y:S02]  /*13b0*/  UMOV UR4, 0x131d6b1f ;  /* 0x131d6b1f00047882 */ /* 0x000fe40000000000 */
[----:B------:R-:W-:Y:S01]  /*13c0*/  MOV R8, UR4 ;  /* 0x0000000400087c02 */ /* 0x000fe20008000f00 */
[----:B0-----:R-:W0:Y:S08]  /*13d0*/  MUFU.RCP R2, R5 ;  /* 0x0000000500027308 */ /* 0x001e300000001000 */
[----:B------:R-:W1:Y:S01]  /*13e0*/  FCHK P0, -R8, R5 ;  /* 0x0000000508007302 */ /* 0x000e620000000100 */
[----:B0-----:R-:W-:-:S04]  /*13f0*/  FFMA R3, R2, -R5, 1 ;  /* 0x3f80000002037423 */ /* 0x001fc80000000805 */
[----:B------:R-:W-:-:S04]  /*1400*/  FFMA R2, R2, R3, R2 ;  /* 0x0000000302027223 */ /* 0x000fc80000000002 */
[----:B------:R-:W-:-:S04]  /*1410*/  FFMA R3, R2, -1.9869000716016747721e-27, RZ ;  /* 0x931d6b1f02037823 */ /* 0x000fc800000000ff */
[----:B------:R-:W-:-:S04]  /*1420*/  FFMA R4, R3, -R5, -1.9869000716016747721e-27 ;  /* 0x931d6b1f03047423 */ /* 0x000fc80000000805 */
[----:B------:R-:W-:Y:S01]  /*1430*/  FFMA R3, R2, R4, R3 ;  /* 0x0000000402037223 */ /* 0x000fe20000000003 */
[----:B-1----:R-:W-:Y:S06]  /*1440*/  @!P0 BRA `(.L_x_16) ;  /* 0x0000000000188947 */ /* 0x002fec0003800000 */
[----:B------:R-:W0:Y:S01]  /*1450*/  LDCU UR4, c[0x0][0x3bc] ;  /* 0x00007780ff0477ac */ /* 0x000e220008000800 */
[----:B------:R-:W-:Y:S01]  /*1460*/  HFMA2 R2, -RZ, RZ, -0.000868320465087890625, 3646 ;  /* 0x931d6b1fff027431 */ /* 0x000fe200000001ff */
[----:B------:R-:W-:Y:S01]  /*1470*/  MOV R8, 0x14a0 ;  /* 0x000014a000087802 */ /* 0x000fe20000000f00 */
[----:B0-----:R-:W-:-:S07]  /*1480*/  IMAD.U32 R3, RZ, RZ, UR4 ;  /* 0x00000004ff037e24 */ /* 0x001fce000f8e00ff */
[----:B---3--:R-:W-:Y:S05]  /*1490*/  CALL.REL.NOINC `($__internal_0_$__cuda_sm3x_div_rn_noftz_f32_slowpath) ;  /* 0x0000000000847944 */ /* 0x008fea0003c00000 */
[----:B------:R-:W-:-:S07]  /*14a0*/  MOV R3, R2 ;  /* 0x0000000200037202 */ /* 0x000fce0000000f00 */
.L_x_16:
[----:B------:R-:W-:Y:S01]  /*14b0*/  MOV R5, 0x7f800000 ;  /* 0x7f80000000057802 */ /* 0x000fe20000000f00 */
[----:B------:R-:W-:Y:S01]  /*14c0*/  IMAD.MOV.U32 R2, RZ, RZ, 0x7b ;  /* 0x0000007bff027424 */ /* 0x000fe200078e00ff */
[----:B------:R-:W0:Y:S01]  /*14d0*/  FCHK P0, R3, 1.7235971111195249972e-43 ;  /* 0x0000007b03007902 */ /* 0x000e220000000000 */
[----:B------:R-:W-:Y:S02]  /*14e0*/  BSSY.RECONVERGENT B1, `(.L_x_17) ;  /* 0x000000b000017945 */ /* 0x000fe40003800200 */
[----:B------:R-:W-:-:S04]  /*14f0*/  FFMA R2, R5, -R2, 1 ;  /* 0x3f80000005027423 */ /* 0x000fc80000000802 */
[----:B------:R-:W-:-:S04]  /*1500*/  FFMA R2, R2, R5, +INF ;  /* 0x7f80000002027423 */ /* 0x000fc80000000005 */
[----:B------:R-:W-:-:S04]  /*1510*/  FFMA R4, R2, R3, RZ ;  /* 0x0000000302047223 */ /* 0x000fc800000000ff */
[----:B------:R-:W-:-:S04]  /*1520*/  FFMA R5, R4, -1.7235971111195249972e-43, R3 ;  /* 0x8000007b04057823 */ /* 0x000fc80000000003 */
[----:B------:R-:W-:Y:S01]  /*1530*/  FFMA R2, R2, R5, R4 ;  /* 0x0000000502027223 */ /* 0x000fe20000000004 */
[----:B0-----:R-:W-:Y:S06]  /*1540*/  @!P0 BRA `(.L_x_18) ;  /* 0x0000000000108947 */ /* 0x001fec0003800000 */
[----:B------:R-:W-:Y:S01]  /*1550*/  MOV R2, R3 ;  /* 0x0000000300027202 */ /* 0x000fe20000000f00 */
[----:B------:R-:W-:Y:S01]  /*1560*/  HFMA2 R3, -RZ, RZ, 0, 7.331371307373046875e-06 ;  /* 0x0000007bff037431 */ /* 0x000fe200000001ff */
[----:B------:R-:W-:-:S07]  /*1570*/  MOV R8, 0x1590 ;  /* 0x0000159000087802 */ /* 0x000fce0000000f00 */
[----:B---3--:R-:W-:Y:S05]  /*1580*/  CALL.REL.NOINC `($__internal_0_$__cuda_sm3x_div_rn_noftz_f32_slowpath) ;  /* 0x0000000000487944 */ /* 0x008fea0003c00000 */
.L_x_18:
[----:B------:R-:W-:Y:S05]  /*1590*/  BSYNC.RECONVERGENT B1 ;  /* 0x0000000000017941 */ /* 0x000fea0003800200 */
.L_x_17:
[----:B------:R-:W0:Y:S01]  /*15a0*/  LDCU UR4, c[0x0][0x3b8] ;  /* 0x00007700ff0477ac */ /* 0x000e220008000800 */
[----:B------:R-:W-:-:S04]  /*15b0*/  FADD R2, R2, -1.2611686178923353638e-44 ;  /* 0x8000000902027421 */ /* 0x000fc80000000000 */
[----:B0-----:R-:W-:-:S04]  /*15c0*/  FADD R3, -R2, UR4 ;  /* 0x0000000402037e21 */ /* 0x001fc80008000100 */
[----:B------:R-:W-:-:S07]  /*15d0*/  FADD R0, R0, R3 ;  /* 0x0000000300007221 */ /* 0x000fce0000000000 */
.L_x_2:
[----:B------:R-:W-:Y:S05]  /*15e0*/  BSYNC.RECONVERGENT B0 ;  /* 0x0000000000007941 */ /* 0x000fea0003800200 */
.L_x_1:
[----:B------:R-:W0:Y:S01]  /*15f0*/  F2F.F64.F32 R2, R0 ;  /* 0x0000000000027310 */ /* 0x000e220000201800 */
[----:B------:R-:W-:Y:S01]  /*1600*/  MOV R8, 0x0 ;  /* 0x0000000000087802 */ /* 0x000fe20000000f00 */
[----:B------:R-:W1:Y:S01]  /*1610*/  LDCU.64 UR4, c[0x4][0x8] ;  /* 0x01000100ff0477ac */ /* 0x000e620008000a00 */
[----:B---3--:R-:W-:-:S04]  /*1620*/  IADD3 R6, P0, P1, R1, 0x20, R6 ;  /* 0x0000002001067810 */ /* 0x008fc8000791e006 */
[----:B------:R-:W2:Y:S01]  /*1630*/  LDC.64 R8, c[0x4][R8] ;  /* 0x0100000008087b82 */ /* 0x000ea20000000a00 */
[----:B------:R-:W-:Y:S01]  /*1640*/  IADD3.X R7, PT, PT, RZ, UR6, RZ, P0, P1 ;  /* 0x00000006ff077c10 */ /* 0x000fe200087e24ff */
[----:B0-----:R0:W-:Y:S01]  /*1650*/  STL.64 [R1+0x20], R2 ;  /* 0x0000200201007387 */ /* 0x0011e20000100a00 */
[----:B-1----:R-:W-:Y:S01]  /*1660*/  IMAD.U32 R4, RZ, RZ, UR4 ;  /* 0x00000004ff047e24 */ /* 0x002fe2000f8e00ff */
[----:B------:R-:W-:-:S07]  /*1670*/  MOV R5, UR5 ;  /* 0x0000000500057c02 */ /* 0x000fce0008000f00 */
[----:B------:R-:W-:-:S07]  /*1680*/  LEPC R20, `(.L_x_19) ;  /* 0x000000001014794e */ /* 0x000fce0000000000 */
[----:B0-2---:R-:W-:Y:S05]  /*1690*/  CALL.ABS.NOINC R8 ;  /* 0x0000000008007343 */ /* 0x005fea0003c00000 */
.L_x_19:
[----:B------:R-:W-:Y:S05]  /*16a0*/  EXIT ;  /* 0x000000000000794d */ /* 0x000fea0003800000 */
        .weak           $__internal_0_$__cuda_sm3x_div_rn_noftz_f32_slowpath
        .type           $__internal_0_$__cuda_sm3x_div_rn_noftz_f32_slowpath,@function
        .size           $__internal_0_$__cuda_sm3x_div_rn_noftz_f32_slowpath,(.L_x_32 - $__internal_0_$__cuda_sm3x_div_rn_noftz_f32_slowpath)
$__internal_0_$__cuda_sm3x_div_rn_noftz_f32_slowpath:
[----:B------:R-:W-:Y:S01]  /*16b0*/  SHF.R.U32.HI R9, RZ, 0x17, R3 ;  /* 0x00000017ff097819 */ /* 0x000fe20000011603 */
[----:B------:R-:W-:Y:S01]  /*16c0*/  BSSY.RECONVERGENT B2, `(.L_x_20) ;  /* 0x0000062000027945 */ /* 0x000fe20003800200 */
[----:B------:R-:W-:Y:S02]  /*16d0*/  SHF.R.U32.HI R7, RZ, 0x17, R2 ;  /* 0x00000017ff077819 */ /* 0x000fe40000011602 */
[----:B------:R-:W-:Y:S02]  /*16e0*/  LOP3.LUT R14, R9, 0xff, RZ, 0xc0, !PT ;  /* 0x000000ff090e7812 */ /* 0x000fe400078ec0ff */
[----:B------:R-:W-:Y:S02]  /*16f0*/  LOP3.LUT R12, R7, 0xff, RZ, 0xc0, !PT ;  /* 0x000000ff070c7812 */ /* 0x000fe400078ec0ff */
[----:B------:R-:W-:-:S03]  /*1700*/  IADD3 R10, PT, PT, R14, -0x1, RZ ;  /* 0xffffffff0e0a7810 */ /* 0x000fc60007ffe0ff */
[----:B------:R-:W-:Y:S01]  /*1710*/  VIADD R9, R12, 0xffffffff ;  /* 0xffffffff0c097836 */ /* 0x000fe20000000000 */
[----:B------:R-:W-:-:S04]  /*1720*/  ISETP.GT.U32.AND P0, PT, R10, 0xfd, PT ;  /* 0x000000fd0a00780c */ /* 0x000fc80003f04070 */
[----:B------:R-:W-:-:S13]  /*1730*/  ISETP.GT.U32.OR P0, PT, R9, 0xfd, P0 ;  /* 0x000000fd0900780c */ /* 0x000fda0000704470 */
[----:B------:R-:W-:Y:S01]  /*1740*/  @!P0 MOV R7, RZ ;  /* 0x000000ff00078202 */ /* 0x000fe20000000f00 */
[----:B------:R-:W-:Y:S06]  /*1750*/  @!P0 BRA `(.L_x_21) ;  /* 0x00000000005c8947 */ /* 0x000fec0003800000 */
[----:B------:R-:W-:Y:S02]  /*1760*/  FSETP.GTU.FTZ.AND P0, PT, |R2|, +INF , PT ;  /* 0x7f8000000200780b */ /* 0x000fe40003f1c200 */
[----:B------:R-:W-:-:S04]  /*1770*/  FSETP.GTU.FTZ.AND P1, PT, |R3|, +INF , PT ;  /* 0x7f8000000300780b */ /* 0x000fc80003f3c200 */
[----:B------:R-:W-:-:S13]  /*1780*/  PLOP3.LUT P0, PT, P0, P1, PT, 0xf8, 0x8f ;  /* 0x00000000008f781c */ /* 0x000fda0000703f70 */
[----:B------:R-:W-:Y:S05]  /*1790*/  @P0 BRA `(.L_x_22) ;  /* 0x00000004004c0947 */ /* 0x000fea0003800000 */
[----:B------:R-:W-:-:S13]  /*17a0*/  LOP3.LUT P0, RZ, R3, 0x7fffffff, R2, 0xc8, !PT ;  /* 0x7fffffff03ff7812 */ /* 0x000fda000780c802 */
[----:B------:R-:W-:Y:S05]  /*17b0*/  @!P0 BRA `(.L_x_23) ;  /* 0x00000004003c8947 */ /* 0x000fea0003800000 */
[C---:B------:R-:W-:Y:S02]  /*17c0*/  FSETP.NEU.FTZ.AND P2, PT, |R2|.reuse, +INF , PT ;  /* 0x7f8000000200780b */ /* 0x040fe40003f5d200 */
[----:B------:R-:W-:Y:S02]  /*17d0*/  FSETP.NEU.FTZ.AND P1, PT, |R3|, +INF , PT ;  /* 0x7f8000000300780b */ /* 0x000fe40003f3d200 */
[----:B------:R-:W-:-:S11]  /*17e0*/  FSETP.NEU.FTZ.AND P0, PT, |R2|, +INF , PT ;  /* 0x7f8000000200780b */ /* 0x000fd60003f1d200 */
[----:B------:R-:W-:Y:S05]  /*17f0*/  @!P1 BRA !P2, `(.L_x_23) ;  /* 0x00000004002c9947 */ /* 0x000fea0005000000 */
[----:B------:R-:W-:-:S04]  /*1800*/  LOP3.LUT P2, RZ, R2, 0x7fffffff, RZ, 0xc0, !PT ;  /* 0x7fffffff02ff7812 */ /* 0x000fc8000784c0ff */
[----:B------:R-:W-:-:S13]  /*1810*/  PLOP3.LUT P1, PT, P1, P2, PT, 0x2f, 0xf2 ;  /* 0x0000000000f2781c */ /* 0x000fda0000f24577 */
[----:B------:R-:W-:Y:S05]  /*1820*/  @P1 BRA `(.L_x_24) ;  /* 0x0000000400181947 */ /* 0x000fea0003800000 */
[----:B------:R-:W-:-:S04]  /*1830*/  LOP3.LUT P1, RZ, R3, 0x7fffffff, RZ, 0xc0, !PT ;  /* 0x7fffffff03ff7812 */ /* 0x000fc8000782c0ff */
[----:B------:R-:W-:-:S13]  /*1840*/  PLOP3.LUT P0, PT, P0, P1, PT, 0x2f, 0xf2 ;  /* 0x0000000000f2781c */ /* 0x000fda0000702577 */
[----:B------:R-:W-:Y:S05]  /*1850*/  @P0 BRA `(.L_x_25) ;  /* 0x0000000400000947 */ /* 0x000fea0003800000 */
[----:B------:R-:W-:Y:S02]  /*1860*/  ISETP.GE.AND P0, PT, R9, RZ, PT ;  /* 0x000000ff0900720c */ /* 0x000fe40003f06270 */
[----:B------:R-:W-:-:S11]  /*1870*/  ISETP.GE.AND P1, PT, R10, RZ, PT ;  /* 0x000000ff0a00720c */ /* 0x000fd60003f26270 */
[----:B------:R-:W-:Y:S01]  /*1880*/  @P0 MOV R7, RZ ;  /* 0x000000ff00070202 */ /* 0x000fe20000000f00 */
[----:B------:R-:W-:Y:S02]  /*1890*/  @!P0 IMAD.MOV.U32 R7, RZ, RZ, -0x40 ;  /* 0xffffffc0ff078424 */ /* 0x000fe400078e00ff */
[----:B------:R-:W-:Y:S01]  /*18a0*/  @!P0 FFMA R2, R2, 1.84467440737095516160e+19, RZ ;  /* 0x5f80000002028823 */ /* 0x000fe200000000ff */
[----:B------:R-:W-:Y:S02]  /*18b0*/  @!P1 FFMA R3, R3, 1.84467440737095516160e+19, RZ ;  /* 0x5f80000003039823 */ /* 0x000fe400000000ff */
[----:B------:R-:W-:-:S07]  /*18c0*/  @!P1 IADD3 R7, PT, PT, R7, 0x40, RZ ;  /* 0x0000004007079810 */ /* 0x000fce0007ffe0ff */
.L_x_21:
[----:B------:R-:W-:Y:S01]  /*18d0*/  LEA R10, R14, 0xc0800000, 0x17 ;  /* 0xc08000000e0a7811 */ /* 0x000fe200078eb8ff */
[----:B------:R-:W-:Y:S03]  /*18e0*/  BSSY.RECONVERGENT B3, `(.L_x_26) ;  /* 0x0000036000037945 */ /* 0x000fe60003800200 */
[----:B------:R-:W-:Y:S01]  /*18f0*/  IADD3 R10, PT, PT, -R10, R3, RZ ;  /* 0x000000030a0a7210 */ /* 0x000fe20007ffe1ff */
[----:B------:R-:W-:-:S03]  /*1900*/  VIADD R3, R12, 0xffffff81 ;  /* 0xffffff810c037836 */ /* 0x000fc60000000000 */
[----:B------:R0:W1:Y:S01]  /*1910*/  MUFU.RCP R9, R10 ;  /* 0x0000000a00097308 */ /* 0x0000620000001000 */
[----:B------:R-:W-:Y:S01]  /*1920*/  FADD.FTZ R11, -R10, -RZ ;  /* 0x800000ff0a0b7221 */ /* 0x000fe20000010100 */
[C---:B------:R-:W-:Y:S01]  /*1930*/  IMAD R2, R3.reuse, -0x800000, R2 ;  /* 0xff80000003027824 */ /* 0x040fe200078e0202 */
[----:B0-----:R-:W-:-:S04]  /*1940*/  IADD3 R10, PT, PT, R3, 0x7f, -R14 ;  /* 0x0000007f030a7810 */ /* 0x001fc80007ffe80e */
[----:B------:R-:W-:Y:S01]  /*1950*/  IADD3 R10, PT, PT, R10, R7, RZ ;  /* 0x000000070a0a7210 */ /* 0x000fe20007ffe0ff */
[----:B-1----:R-:W-:-:S04]  /*1960*/  FFMA R12, R9, R11, 1 ;  /* 0x3f800000090c7423 */ /* 0x002fc8000000000b */
[----:B------:R-:W-:-:S04]  /*1970*/  FFMA R16, R9, R12, R9 ;  /* 0x0000000c09107223 */ /* 0x000fc80000000009 */
[----:B------:R-:W-:-:S04]  /*1980*/  FFMA R9, R2, R16, RZ ;  /* 0x0000001002097223 */ /* 0x000fc800000000ff */
[----:B------:R-:W-:-:S04]  /*1990*/  FFMA R12, R11, R9, R2 ;  /* 0x000000090b0c7223 */ /* 0x000fc80000000002 */
[----:B------:R-:W-:-:S04]  /*19a0*/  FFMA R9, R16, R12, R9 ;  /* 0x0000000c10097223 */ /* 0x000fc80000000009 */
[----:B------:R-:W-:-:S04]  /*19b0*/  FFMA R12, R11, R9, R2 ;  /* 0x000000090b0c7223 */ /* 0x000fc80000000002 */
[----:B------:R-:W-:-:S05]  /*19c0*/  FFMA R2, R16, R12, R9 ;  /* 0x0000000c10027223 */ /* 0x000fca0000000009 */
[----:B------:R-:W-:-:S04]  /*19d0*/  SHF.R.U32.HI R3, RZ, 0x17, R2 ;  /* 0x00000017ff037819 */ /* 0x000fc80000011602 */
[----:B------:R-:W-:-:S04]  /*19e0*/  LOP3.LUT R3, R3, 0xff, RZ, 0xc0, !PT ;  /* 0x000000ff03037812 */ /* 0x000fc800078ec0ff */
[----:B------:R-:W-:-:S05]  /*19f0*/  IADD3 R11, PT, PT, R3, R10, RZ ;  /* 0x0000000a030b7210 */ /* 0x000fca0007ffe0ff */
[----:B------:R-:W-:-:S05]  /*1a00*/  VIADD R3, R11, 0xffffffff ;  /* 0xffffffff0b037836 */ /* 0x000fca0000000000 */
[----:B------:R-:W-:-:S13]  /*1a10*/  ISETP.GE.U32.AND P0, PT, R3, 0xfe, PT ;  /* 0x000000fe0300780c */ /* 0x000fda0003f06070 */
[----:B------:R-:W-:Y:S05]  /*1a20*/  @!P0 BRA `(.L_x_27) ;  /* 0x0000000000808947 */ /* 0x000fea0003800000 */
[----:B------:R-:W-:-:S13]  /*1a30*/  ISETP.GT.AND P0, PT, R11, 0xfe, PT ;  /* 0x000000fe0b00780c */ /* 0x000fda0003f04270 */
[----:B------:R-:W-:Y:S05]  /*1a40*/  @P0 BRA `(.L_x_28) ;  /* 0x00000000006c0947 */ /* 0x000fea0003800000 */
[----:B------:R-:W-:-:S13]  /*1a50*/  ISETP.GE.AND P0, PT, R11, 0x1, PT ;  /* 0x000000010b00780c */ /* 0x000fda0003f06270 */
[----:B------:R-:W-:Y:S05]  /*1a60*/  @P0 BRA `(.L_x_29) ;  /* 0x0000000000740947 */ /* 0x000fea0003800000 */
[----:B------:R-:W-:Y:S02]  /*1a70*/  ISETP.GE.AND P0, PT, R11, -0x18, PT ;  /* 0xffffffe80b00780c */ /* 0x000fe40003f06270 */
[----:B------:R-:W-:-:S11]  /*1a80*/  LOP3.LUT R2, R2, 0x80000000, RZ, 0xc0, !PT ;  /* 0x8000000002027812 */ /* 0x000fd600078ec0ff */
[----:B------:R-:W-:Y:S05]  /*1a90*/  @!P0 BRA `(.L_x_29) ;  /* 0x0000000000688947 */ /* 0x000fea0003800000 */
[CCC-:B------:R-:W-:Y:S01]  /*1aa0*/  FFMA.RZ R3, R16.reuse, R12.reuse, R9.reuse ;  /* 0x0000000c10037223 */ /* 0x1c0fe2000000c009 */
[CCC-:B------:R-:W-:Y:S01]  /*1ab0*/  FFMA.RM R10, R16.reuse, R12.reuse, R9.reuse ;  /* 0x0000000c100a7223 */ /* 0x1c0fe20000004009 */
[C---:B------:R-:W-:Y:S02]  /*1ac0*/  ISETP.NE.AND P2, PT, R11.reuse, RZ, PT ;  /* 0x000000ff0b00720c */ /* 0x040fe40003f45270 */
[----:B------:R-:W-:Y:S02]  /*1ad0*/  ISETP.NE.AND P1, PT, R11, RZ, PT ;  /* 0x000000ff0b00720c */ /* 0x000fe40003f25270 */
[----:B------:R-:W-:Y:S01]  /*1ae0*/  LOP3.LUT R7, R3, 0x7fffff, RZ, 0xc0, !PT ;  /* 0x007fffff03077812 */ /* 0x000fe200078ec0ff */
[----:B------:R-:W-:Y:S01]  /*1af0*/  FFMA.RP R3, R16, R12, R9 ;  /* 0x0000000c10037223 */ /* 0x000fe20000008009 */
[----:B------:R-:W-:Y:S02]  /*1b00*/  IADD3 R12, PT, PT, R11, 0x20, RZ ;  /* 0x000000200b0c7810 */ /* 0x000fe40007ffe0ff */
[----:B------:R-:W-:-:S02]  /*1b10*/  LOP3.LUT R7, R7, 0x800000, RZ, 0xfc, !PT ;  /* 0x0080000007077812 */ /* 0x000fc400078efcff */
[----:B------:R-:W-:Y:S02]  /*1b20*/  IADD3 R9, PT, PT, -R11, RZ, RZ ;  /* 0x000000ff0b097210 */ /* 0x000fe40007ffe1ff */
[----:B------:R-:W-:Y:S02]  /*1b30*/  SHF.L.U32 R12, R7, R12, RZ ;  /* 0x0000000c070c7219 */ /* 0x000fe400000006ff */
[----:B------:R-:W-:Y:S02]  /*1b40*/  FSETP.NEU.FTZ.AND P0, PT, R3, R10, PT ;  /* 0x0000000a0300720b */ /* 0x000fe40003f1d000 */
[----:B------:R-:W-:Y:S02]  /*1b50*/  SEL R10, R9, RZ, P2 ;  /* 0x000000ff090a7207 */ /* 0x000fe40001000000 */
[----:B------:R-:W-:Y:S02]  /*1b60*/  ISETP.NE.AND P1, PT, R12, RZ, P1 ;  /* 0x000000ff0c00720c */ /* 0x000fe40000f25270 */
[----:B------:R-:W-:-:S02]  /*1b70*/  SHF.R.U32.HI R10, RZ, R10, R7 ;  /* 0x0000000aff0a7219 */ /* 0x000fc40000011607 */
[----:B------:R-:W-:Y:S02]  /*1b80*/  PLOP3.LUT P0, PT, P0, P1, PT, 0xf8, 0x8f ;  /* 0x00000000008f781c */ /* 0x000fe40000703f70 */
[----:B------:R-:W-:Y:S02]  /*1b90*/  SHF.R.U32.HI R12, RZ, 0x1, R10 ;  /* 0x00000001ff0c7819 */ /* 0x000fe4000001160a */
[----:B------:R-:W-:-:S04]  /*1ba0*/  SEL R3, RZ, 0x1, !P0 ;  /* 0x00000001ff037807 */ /* 0x000fc80004000000 */
[----:B------:R-:W-:-:S04]  /*1bb0*/  LOP3.LUT R3, R3, 0x1, R12, 0xf8, !PT ;  /* 0x0000000103037812 */ /* 0x000fc800078ef80c */
[----:B------:R-:W-:-:S05]  /*1bc0*/  LOP3.LUT R3, R3, R10, RZ, 0xc0, !PT ;  /* 0x0000000a03037212 */ /* 0x000fca00078ec0ff */
[----:B------:R-:W-:-:S05]  /*1bd0*/  IMAD.IADD R3, R12, 0x1, R3 ;  /* 0x000000010c037824 */ /* 0x000fca00078e0203 */
[----:B------:R-:W-:Y:S01]  /*1be0*/  LOP3.LUT R2, R3, R2, RZ, 0xfc, !PT ;  /* 0x0000000203027212 */ /* 0x000fe200078efcff */
[----:B------:R-:W-:Y:S06]  /*1bf0*/  BRA `(.L_x_29) ;  /* 0x0000000000107947 */ /* 0x000fec0003800000 */
.L_x_28:
[----:B------:R-:W-:-:S04]  /*1c00*/  LOP3.LUT R2, R2, 0x80000000, RZ, 0xc0, !PT ;  /* 0x8000000002027812 */ /* 0x000fc800078ec0ff */
[----:B------:R-:W-:Y:S01]  /*1c10*/  LOP3.LUT R2, R2, 0x7f800000, RZ, 0xfc, !PT ;  /* 0x7f80000002027812 */ /* 0x000fe200078efcff */
[----:B------:R-:W-:Y:S06]  /*1c20*/  BRA `(.L_x_29) ;  /* 0x0000000000047947 */ /* 0x000fec0003800000 */
.L_x_27:
[----:B------:R-:W-:-:S07]  /*1c30*/  LEA R2, R10, R2, 0x17 ;  /* 0x000000020a027211 */ /* 0x000fce00078eb8ff */
.L_x_29:
[----:B------:R-:W-:Y:S05]  /*1c40*/  BSYNC.RECONVERGENT B3 ;  /* 0x0000000000037941 */ /* 0x000fea0003800200 */
.L_x_26:
[----:B------:R-:W-:Y:S05]  /*1c50*/  BRA `(.L_x_30) ;  /* 0x0000000000207947 */ /* 0x000fea0003800000 */
.L_x_25:
[----:B------:R-:W-:-:S04]  /*1c60*/  LOP3.LUT R2, R3, 0x80000000, R2, 0x48, !PT ;  /* 0x8000000003027812 */ /* 0x000fc800078e4802 */
[----:B------:R-:W-:Y:S01]  /*1c70*/  LOP3.LUT R2, R2, 0x7f800000, RZ, 0xfc, !PT ;  /* 0x7f80000002027812 */ /* 0x000fe200078efcff */
[----:B------:R-:W-:Y:S06]  /*1c80*/  BRA `(.L_x_30) ;  /* 0x0000000000147947 */ /* 0x000fec0003800000 */
.L_x_24:
[----:B------:R-:W-:Y:S01]  /*1c90*/  LOP3.LUT R2, R3, 0x80000000, R2, 0x48, !PT ;  /* 0x8000000003027812 */ /* 0x000fe200078e4802 */
[----:B------:R-:W-:Y:S06]  /*1ca0*/  BRA `(.L_x_30) ;  /* 0x00000000000c7947 */ /* 0x000fec0003800000 */
.L_x_23:
[----:B------:R-:W0:Y:S01]  /*1cb0*/  MUFU.RSQ R2, -QNAN ;  /* 0xffc0000000027908 */ /* 0x000e220000001400 */
[----:B------:R-:W-:Y:S05]  /*1cc0*/  BRA `(.L_x_30) ;  /* 0x0000000000047947 */ /* 0x000fea0003800000 */
.L_x_22:
[----:B------:R-:W-:-:S07]  /*1cd0*/  FADD.FTZ R2, R2, R3 ;  /* 0x0000000302027221 */ /* 0x000fce0000010000 */
.L_x_30:
[----:B------:R-:W-:Y:S05]  /*1ce0*/  BSYNC.RECONVERGENT B2 ;  /* 0x0000000000027941 */ /* 0x000fea0003800200 */
.L_x_20:
[----:B------:R-:W-:-:S04]  /*1cf0*/  HFMA2 R9, -RZ, RZ, 0, 0 ;  /* 0x00000000ff097431 */ /* 0x000fc800000001ff */
[----:B0-----:R-:W-:Y:S05]  /*1d00*/  RET.REL.NODEC R8 `(_Z7computeffffffffffffffff) ;  /* 0xffffffe008bc7950 */ /* 0x001fea0003c3ffff */
.L_x_31:
[----:B------:R-:W-:-:S00]  /*1d10*/  BRA `(.L_x_31) ;  /* 0xfffffffc00fc7947 */ /* 0x000fc0000383ffff */
[----:B------:R-:W-:-:S00]  /*1d20*/  NOP ;  /* 0x0000000000007918 */ /* 0x000fc00000000000 */
        /* <DEDUP_REMOVED lines=13> */
.L_x_32:


//--------------------- .nv.global.init           --------------------------
	.section	.nv.global.init,"aw",@progbits
	.align	4
.nv.global.init:
	.type		__cudart_i2opi_f,@object
	.size		__cudart_i2opi_f,($str - __cudart_i2opi_f)
__cudart_i2opi_f:
        /*0000*/ 	.byte	0x41, 0x90, 0x43, 0x3c, 0x99, 0x95, 0x62, 0xdb, 0xc0, 0xdd, 0x34, 0xf5, 0xd1, 0x57, 0x27, 0xfc
        /*0010*/ 	.byte	0x29, 0x15, 0x44, 0x4e, 0x6e, 0x83, 0xf9, 0xa2
	.type		$str,@object
	.size		$str,(.L_0 - $str)
$str:
        /*0018*/ 	.byte	0x25, 0x2e, 0x31, 0x37, 0x67, 0x0a, 0x00
.L_0:


//--------------------- .nv.shared.reserved.0     --------------------------
	.section	.nv.shared.reserved.0,"aw",@nobits
	.weak		__nv_reservedSMEM_offset_0_alias
	.size		__nv_reservedSMEM_offset_0_alias, 0, 64
	.other		__nv_reservedSMEM_offset_0_alias,@"STO_CUDA_RESERVED_SHARED STV_DEFAULT"
__nv_reservedSMEM_offset_0_alias:
	.zero		0
	.zero		64


//--------------------- .nv.constant0._Z7computeffffffffffffffff --------------------------
	.section	.nv.constant0._Z7computeffffffffffffffff,"a",@progbits
	.sectionflags	@""
	.align	4
.nv.constant0._Z7computeffffffffffffffff:
	.zero		960


//--------------------- SYMBOLS --------------------------

	.type		.nv.reservedSmem.offset0,@object
	.size		.nv.reservedSmem.offset0,0x4
	.type		vprintf,@function
